	.target	sm_90a

	.elftype	@"ET_EXEC"


//--------------------- .note.nv.tkinfo           --------------------------
	.section	.note.nv.tkinfo,"",@"SHT_NOTE"
	.sectionflags	@"SHF_NOTE_NV_TKINFO"
	.tkinfo
        /*0018*/ 	.word	0x00000002
        /*0030*/ 	.string	""
        /*0030*/ 	.string	"ptxas"
        /*0030*/ 	.string	"Cuda compilation tools, release 13.0, V13.0.88"
        /*0030*/ 	.string	"Build cuda_13.0.r13.0/compiler.36424714_0"
        /*0030*/ 	.string	"-v  -suppress-debug-info  -lineinfo  -arch sm_90a "



//--------------------- .note.nv.cuinfo           --------------------------
	.section	.note.nv.cuinfo,"",@"SHT_NOTE"
	.sectionflags	@"SHF_NOTE_NV_CUINFO"
        /*0018*/ 	.short	0x0002
        /*001a*/ 	.short	0x005a
        /*001c*/ 	.short	0x0082
	.zero		2


//--------------------- .nv.info                  --------------------------
	.section	.nv.info,"",@"SHT_CUDA_INFO"
	.align	4


	//----- nvinfo : EIATTR_REGCOUNT
	.align		4
        /*0000*/ 	.byte	0x04, 0x2f
        /*0002*/ 	.short	(.L_1 - .L_0)
	.align		4
.L_0:
        /*0004*/ 	.word	index@(gluon_wgmma)
        /*0008*/ 	.word	0x0000009a


	//----- nvinfo : EIATTR_FRAME_SIZE
	.align		4
.L_1:
        /*000c*/ 	.byte	0x04, 0x11
        /*000e*/ 	.short	(.L_3 - .L_2)
	.align		4
.L_2:
        /*0010*/ 	.word	index@(gluon_wgmma)
        /*0014*/ 	.word	0x00000000


	//----- nvinfo : EIATTR_MIN_STACK_SIZE
	.align		4
.L_3:
        /*0018*/ 	.byte	0x04, 0x12
        /*001a*/ 	.short	(.L_5 - .L_4)
	.align		4
.L_4:
        /*001c*/ 	.word	index@(gluon_wgmma)
        /*0020*/ 	.word	0x00000000
.L_5:


//--------------------- .nv.compat                --------------------------
	.section	.nv.compat,"",@"SHT_CUDA_COMPAT_INFO"
	.align	4
        /*0000*/ 	.byte	0x02, 0x09, 0x01, 0x00, 0x02, 0x02, 0x04, 0x00, 0x02, 0x05, 0x05, 0x00, 0x03, 0x07, 0x01, 0x01
        /*0010*/ 	.byte	0x02, 0x03, 0x03, 0x00, 0x02, 0x06, 0x01, 0x00, 0x04, 0x0b, 0x08, 0x00, 0x00, 0x00, 0x00, 0x00
        /*0020*/ 	.byte	0x00, 0x00, 0x00, 0x00


//--------------------- .nv.info.gluon_wgmma      --------------------------
	.section	.nv.info.gluon_wgmma,"",@"SHT_CUDA_INFO"
	.sectionflags	@""
	.align	4


	//----- nvinfo : EIATTR_CUDA_API_VERSION
	.align		4
        /*0000*/ 	.byte	0x04, 0x37
        /*0002*/ 	.short	(.L_7 - .L_6)
.L_6:
        /*0004*/ 	.word	0x00000082


	//----- nvinfo : EIATTR_KPARAM_INFO
	.align		4
.L_7:
        /*0008*/ 	.byte	0x04, 0x17
        /*000a*/ 	.short	(.L_9 - .L_8)
.L_8:
        /*000c*/ 	.word	0x00000000
        /*0010*/ 	.short	0x000a
        /*0012*/ 	.short	0x0048
        /*0014*/ 	.byte	0x00, 0xf4, 0x21, 0x00


	//----- nvinfo : EIATTR_KPARAM_INFO
	.align		4
.L_9:
        /*0018*/ 	.byte	0x04, 0x17
        /*001a*/ 	.short	(.L_11 - .L_10)
.L_10:
        /*001c*/ 	.word	0x00000000
        /*0020*/ 	.short	0x0009
        /*0022*/ 	.short	0x0040
        /*0024*/ 	.byte	0x00, 0xf4, 0x21, 0x00


	//----- nvinfo : EIATTR_KPARAM_INFO
	.align		4
.L_11:
        /*0028*/ 	.byte	0x04, 0x17
        /*002a*/ 	.short	(.L_13 - .L_12)
.L_12:
        /*002c*/ 	.word	0x00000000
        /*0030*/ 	.short	0x0008
        /*0032*/ 	.short	0x0038
        /*0034*/ 	.byte	0x00, 0xf0, 0x21, 0x00


	//----- nvinfo : EIATTR_KPARAM_INFO
	.align		4
.L_13:
        /*0038*/ 	.byte	0x04, 0x17
        /*003a*/ 	.short	(.L_15 - .L_14)
.L_14:
        /*003c*/ 	.word	0x00000000
        /*0040*/ 	.short	0x0007
        /*0042*/ 	.short	0x0030
        /*0044*/ 	.byte	0x00, 0xf0, 0x21, 0x00


	//----- nvinfo : EIATTR_KPARAM_INFO
	.align		4
.L_15:
        /*0048*/ 	.byte	0x04, 0x17
        /*004a*/ 	.short	(.L_17 - .L_16)
.L_16:
        /*004c*/ 	.word	0x00000000
        /*0050*/ 	.short	0x0006
        /*0052*/ 	.short	0x0028
        /*0054*/ 	.byte	0x00, 0xf0, 0x21, 0x00


	//----- nvinfo : EIATTR_KPARAM_INFO
	.align		4
.L_17:
        /*0058*/ 	.byte	0x04, 0x17
        /*005a*/ 	.short	(.L_19 - .L_18)
.L_18:
        /*005c*/ 	.word	0x00000000
        /*0060*/ 	.short	0x0005
        /*0062*/ 	.short	0x0020
        /*0064*/ 	.byte	0x00, 0xf0, 0x11, 0x00


	//----- nvinfo : EIATTR_KPARAM_INFO
	.align		4
.L_19:
        /*0068*/ 	.byte	0x04, 0x17
        /*006a*/ 	.short	(.L_21 - .L_20)
.L_20:
        /*006c*/ 	.word	0x00000000
        /*0070*/ 	.short	0x0004
        /*0072*/ 	.short	0x001c
        /*0074*/ 	.byte	0x00, 0xf0, 0x11, 0x00


	//----- nvinfo : EIATTR_KPARAM_INFO
	.align		4
.L_21:
        /*0078*/ 	.byte	0x04, 0x17
        /*007a*/ 	.short	(.L_23 - .L_22)
.L_22:
        /*007c*/ 	.word	0x00000000
        /*0080*/ 	.short	0x0003
        /*0082*/ 	.short	0x0018
        /*0084*/ 	.byte	0x00, 0xf0, 0x11, 0x00


	//----- nvinfo : EIATTR_KPARAM_INFO
	.align		4
.L_23:
        /*0088*/ 	.byte	0x04, 0x17
        /*008a*/ 	.short	(.L_25 - .L_24)
.L_24:
        /*008c*/ 	.word	0x00000000
        /*0090*/ 	.short	0x0002
        /*0092*/ 	.short	0x0010
        /*0094*/ 	.byte	0x00, 0xf4, 0x21, 0x00


	//----- nvinfo : EIATTR_KPARAM_INFO
	.align		4
.L_25:
        /*0098*/ 	.byte	0x04, 0x17
        /*009a*/ 	.short	(.L_27 - .L_26)
.L_26:
        /*009c*/ 	.word	0x00000000
        /*00a0*/ 	.short	0x0001
        /*00a2*/ 	.short	0x0008
        /*00a4*/ 	.byte	0x00, 0xf4, 0x21, 0x00


	//----- nvinfo : EIATTR_KPARAM_INFO
	.align		4
.L_27:
        /*00a8*/ 	.byte	0x04, 0x17
        /*00aa*/ 	.short	(.L_29 - .L_28)
.L_28:
        /*00ac*/ 	.word	0x00000000
        /*00b0*/ 	.short	0x0000
        /*00b2*/ 	.short	0x0000
        /*00b4*/ 	.byte	0x00, 0xf4, 0x21, 0x00


	//----- nvinfo : EIATTR_SPARSE_MMA_MASK
	.align		4
.L_29:
        /*00b8*/ 	.byte	0x03, 0x50
        /*00ba*/ 	.short	0x0000


	//----- nvinfo : EIATTR_MAXREG_COUNT
	.align		4
        /*00bc*/ 	.byte	0x03, 0x1b
        /*00be*/ 	.short	0x00ff


	//----- nvinfo : EIATTR_NUM_BARRIERS
	.align		4
        /*00c0*/ 	.byte	0x02, 0x4c
        /*00c2*/ 	.byte	0x01
	.zero		1


	//----- nvinfo : EIATTR_MERCURY_ISA_VERSION
	.align		4
        /*00c4*/ 	.byte	0x03, 0x5f
        /*00c6*/ 	.short	0x0101


	//----- nvinfo : EIATTR_INT_WARP_WIDE_INSTR_OFFSETS
	.align		4
        /*00c8*/ 	.byte	0x04, 0x31
        /*00ca*/ 	.short	(.L_31 - .L_30)


	//   ....[0]....
.L_30:
        /*00cc*/ 	.word	0x00001310


	//   ....[1]....
        /*00d0*/ 	.word	0x000013a0


	//   ....[2]....
        /*00d4*/ 	.word	0x00001d50


	//   ....[3]....
        /*00d8*/ 	.word	0x00001d60


	//----- nvinfo : EIATTR_COOP_GROUP_MASK_REGIDS
	.align		4
.L_31:
        /*00dc*/ 	.byte	0x04, 0x29
        /*00de*/ 	.short	(.L_33 - .L_32)


	//   ....[0]....
.L_32:
        /*00e0*/ 	.word	0xffffffff


	//   ....[1]....
        /*00e4*/ 	.word	0xffffffff


	//   ....[2]....
        /*00e8*/ 	.word	0xffffffff


	//----- nvinfo : EIATTR_COOP_GROUP_INSTR_OFFSETS
	.align		4
.L_33:
        /*00ec*/ 	.byte	0x04, 0x28
        /*00ee*/ 	.short	(.L_35 - .L_34)


	//   ....[0]....
.L_34:
        /*00f0*/ 	.word	0x00000150


	//   ....[1]....
        /*00f4*/ 	.word	0x00000730


	//   ....[2]....
        /*00f8*/ 	.word	0x00000ce0


	//----- nvinfo : EIATTR_MBARRIER_INSTR_OFFSETS
	.align		4
.L_35:
        /*00fc*/ 	.byte	0x04, 0x39
        /*00fe*/ 	.short	(.L_37 - .L_36)


	//   ....[0]....
.L_36:
        /*0100*/ 	.word	0x00001460
        /*0104*/ 	.word	0x000000ff
        /*0108*/ 	.word	0x0000a000
        /*010c*/ 	.short	0x0100
        /*010e*/ 	.byte	0x14
	.zero		1


	//   ....[1]....
        /*0110*/ 	.word	0x00001e30
        /*0114*/ 	.word	0x000000ff
        /*0118*/ 	.word	0x0000a000
        /*011c*/ 	.short	0x010a
        /*011e*/ 	.byte	0x14
	.zero		1


	//   ....[2]....
        /*0120*/ 	.word	0x000020b0
        /*0124*/ 	.word	0x000000ff
        /*0128*/ 	.word	0x0000a000
        /*012c*/ 	.short	0x0108
        /*012e*/ 	.byte	0x14
	.zero		1


	//   ....[3]....
        /*0130*/ 	.word	0x00002610
        /*0134*/ 	.word	0x000000ff
        /*0138*/ 	.word	0x0000a000
        /*013c*/ 	.short	0x010a
        /*013e*/ 	.byte	0x14
	.zero		1


	//----- nvinfo : EIATTR_NUM_MBARRIERS
	.align		4
.L_37:
        /*0140*/ 	.byte	0x03, 0x38
        /*0142*/ 	.short	0x0001


	//----- nvinfo : EIATTR_EXIT_INSTR_OFFSETS
	.align		4
        /*0144*/ 	.byte	0x04, 0x1c
        /*0146*/ 	.short	(.L_39 - .L_38)


	//   ....[0]....
.L_38:
        /*0148*/ 	.word	0x00002600


	//----- nvinfo : EIATTR_REQNTID
	.align		4
.L_39:
        /*014c*/ 	.byte	0x04, 0x10
        /*014e*/ 	.short	(.L_41 - .L_40)
.L_40:
        /*0150*/ 	.word	0x00000080
        /*0154*/ 	.word	0x00000001
        /*0158*/ 	.word	0x00000001


	//----- nvinfo : EIATTR_CRS_STACK_SIZE
	.align		4
.L_41:
        /*015c*/ 	.byte	0x04, 0x1e
        /*015e*/ 	.short	(.L_43 - .L_42)
.L_42:
        /*0160*/ 	.word	0x00000000


	//----- nvinfo : EIATTR_CBANK_PARAM_SIZE
	.align		4
.L_43:
        /*0164*/ 	.byte	0x03, 0x19
        /*0166*/ 	.short	0x0050


	//----- nvinfo : EIATTR_PARAM_CBANK
	.align		4
        /*0168*/ 	.byte	0x04, 0x0a
        /*016a*/ 	.short	(.L_45 - .L_44)
	.align		4
.L_44:
        /*016c*/ 	.word	index@(.nv.constant0.gluon_wgmma)
        /*0170*/ 	.short	0x0210
        /*0172*/ 	.short	0x0050


	//----- nvinfo : EIATTR_SW_WAR
	.align		4
.L_45:
        /*0174*/ 	.byte	0x04, 0x36
        /*0176*/ 	.short	(.L_47 - .L_46)
.L_46:
        /*0178*/ 	.word	0x00000008
.L_47:


//--------------------- .nv.callgraph             --------------------------
	.section	.nv.callgraph,"",@"SHT_CUDA_CALLGRAPH"
	.align	4
	.sectionentsize	8
	.align		4
        /*0000*/ 	.word	0x00000000
	.align		4
        /*0004*/ 	.word	0xffffffff
	.align		4
        /*0008*/ 	.word	0x00000000
	.align		4
        /*000c*/ 	.word	0xfffffffe
	.align		4
        /*0010*/ 	.word	0x00000000
	.align		4
        /*0014*/ 	.word	0xfffffffd
	.align		4
        /*0018*/ 	.word	0x00000000
	.align		4
        /*001c*/ 	.word	0xfffffffc


//--------------------- .text.gluon_wgmma         --------------------------
	.section	.text.gluon_wgmma,"ax",@progbits
	.align	128
        .global         gluon_wgmma
        .type           gluon_wgmma,@function
        .size           gluon_wgmma,(.L_x_52 - gluon_wgmma)
        .other          gluon_wgmma,@"STO_CUDA_ENTRY STV_DEFAULT"
gluon_wgmma:
.text.gluon_wgmma:
[----:B------:R-:W-:Y:S01]  /*0000*/  LDC R1, c[0x0][0x28] ;  /* 0x00000a00ff017b82 */ /* 0x000fe20000000800 */
[----:B------:R-:W1:Y:S07]  /*0010*/  S2R R0, SR_TID.X ;  /* 0x0000000000007919 */ /* 0x000e6e0000002100 */
[----:B------:R-:W2:Y:S01]  /*0020*/  S2UR UR4, SR_CgaCtaId ;  /* 0x00000000000479c3 */ /* 0x000ea20000008800 */
[----:B------:R-:W-:Y:S01]  /*0030*/  UMOV UR20, 0x400 ;  /* 0x0000040000147882 */ /* 0x000fe20000000000 */
[----:B------:R-:W-:Y:S01]  /*0040*/  ULDC UR6, c[0x0][0xc] ;  /* 0x0000030000067ab9 */ /* 0x000fe20000000800 */
[----:B------:R-:W-:Y:S01]  /*0050*/  ULDC.64 UR26, c[0x0][0x250] ;  /* 0x00009400001a7ab9 */ /* 0x000fe20000000a00 */
[----:B------:R-:W-:Y:S04]  /*0060*/  BSSY B0, `(.L_x_0) ;  /* 0x000001e000007945 */ /* 0x000fe80003800000 */
[----:B------:R-:W3:Y:S08]  /*0070*/  LDC R4, c[0x0][0x228] ;  /* 0x00008a00ff047b82 */ /* 0x000ef00000000800 */
[----:B------:R-:W4:Y:S08]  /*0080*/  LDC R14, c[0x0][0x230] ;  /* 0x00008c00ff0e7b82 */ /* 0x000f300000000800 */
[----:B------:R-:W-:Y:S01]  /*0090*/  S2UR UR31, SR_CTAID.Y ;  /* 0x00000000001f79c3 */ /* 0x000fe20000002600 */
[----:B--2---:R-:W-:-:S03]  /*00a0*/  ULEA UR20, UR4, UR20, 0x18 ;  /* 0x0000001404147291 */ /* 0x004fc6000f8ec03f */
[----:B------:R-:W-:Y:S01]  /*00b0*/  ULDC UR4, c[0x0][0x10] ;  /* 0x0000040000047ab9 */ /* 0x000fe20000000800 */
[----:B-1----:R-:W-:-:S03]  /*00c0*/  LOP3.LUT R6, R0, 0x7f, RZ, 0xc0, !PT ;  /* 0x0000007f00067812 */ /* 0x002fc600078ec0ff */
[----:B------:R-:W1:Y:S01]  /*00d0*/  S2UR UR5, SR_CTAID.Z ;  /* 0x00000000000579c3 */ /* 0x000e620000002700 */
[----:B---3--:R-:W-:Y:S01]  /*00e0*/  VIADD R4, R4, 0xffffffff ;  /* 0xffffffff04047836 */ /* 0x008fe20000000000 */
[C---:B------:R-:W-:Y:S02]  /*00f0*/  ISETP.GE.U32.AND P0, PT, R6.reuse, 0x20, PT ;  /* 0x000000200600780c */ /* 0x040fe40003f06070 */
[C---:B------:R-:W-:Y:S02]  /*0100*/  ISETP.NE.U32.AND P1, PT, R6.reuse, RZ, PT ;  /* 0x000000ff0600720c */ /* 0x040fe40003f25070 */
[----:B------:R-:W-:Y:S02]  /*0110*/  LEA R12, R6, UR20, 0x2 ;  /* 0x00000014060c7c11 */ /* 0x000fe4000f8e10ff */
[----:B------:R-:W2:Y:S01]  /*0120*/  S2UR UR40, SR_CTAID.X ;  /* 0x00000000002879c3 */ /* 0x000ea20000002500 */
[----:B----4-:R-:W-:-:S06]  /*0130*/  VIADD R13, R14, 0xffffffff ;  /* 0xffffffff0e0d7836 */ /* 0x010fcc0000000000 */
[----:B------:R3:W-:Y:S01]  /*0140*/  @!P0 STS [R12], RZ ;  /* 0x000000ff0c008388 */ /* 0x0007e20000000800 */
[----:B------:R-:W-:-:S03]  /*0150*/  NOP ;  /* 0x0000000000007918 */ /* 0x000fc60000000000 */
[----:B------:R3:W-:Y:S01]  /*0160*/  @!P1 STS [UR20+0x24], R4 ;  /* 0x00002404ff009988 */ /* 0x0007e20008000814 */
[----:B-1----:R-:W-:-:S03]  /*0170*/  UIMAD UR4, UR5, UR4, UR31 ;  /* 0x00000004050472a4 */ /* 0x002fc6000f8e021f */
[----:B------:R3:W-:Y:S01]  /*0180*/  @!P1 STS [UR20+0x20], R13 ;  /* 0x0000200dff009988 */ /* 0x0007e20008000814 */
[----:B--2---:R-:W-:-:S04]  /*0190*/  UIMAD UR4, UR4, UR6, UR40 ;  /* 0x00000006040472a4 */ /* 0x004fc8000f8e0228 */
[----:B------:R-:W-:-:S04]  /*01a0*/  UIMAD UR4, UR4, 0x180, URZ ;  /* 0x00000180040478a4 */ /* 0x000fc8000f8e023f */
[----:B------:R-:W-:-:S04]  /*01b0*/  UIADD3 UR22, UP0, UR4, UR26, URZ ;  /* 0x0000001a04167290 */ /* 0x000fc8000ff1e03f */
[----:B------:R-:W-:Y:S01]  /*01c0*/  ULEA.HI.X.SX32 UR21, UR4, UR27, 0x1, UP0 ;  /* 0x0000001b04157291 */ /* 0x000fe200080f0e3f */
[----:B---3--:R-:W-:Y:S11]  /*01d0*/  @P1 BRA `(.L_x_1) ;  /* 0x0000000000181947 */ /* 0x008ff60003800000 */
[----:B------:R-:W1:Y:S01]  /*01e0*/  LDS R2, [UR20+0x8] ;  /* 0x00000814ff027984 */ /* 0x000e620008000800 */
[----:B------:R-:W2:Y:S01]  /*01f0*/  LDC.64 R8, c[0x0][0x210] ;  /* 0x00008400ff087b82 */ /* 0x000ea20000000a00 */
[----:B------:R-:W-:Y:S02]  /*0200*/  IMAD.MOV.U32 R3, RZ, RZ, 0x70 ;  /* 0x00000070ff037424 */ /* 0x000fe400078e00ff */
[----:B--2---:R2:W-:Y:S03]  /*0210*/  STS.64 [UR20], R8 ;  /* 0x00000008ff007988 */ /* 0x0045e60008000a14 */
[----:B-1----:R-:W-:-:S05]  /*0220*/  LOP3.LUT R2, R2, 0x10, R3, 0xd8, !PT ;  /* 0x0000001002027812 */ /* 0x002fca00078ed803 */
[----:B------:R2:W-:Y:S02]  /*0230*/  STS [UR20+0x8], R2 ;  /* 0x00000802ff007988 */ /* 0x0005e40008000814 */
.L_x_1:
[----:B------:R-:W-:Y:S05]  /*0240*/  BSYNC B0 ;  /* 0x0000000000007941 */ /* 0x000fea0003800000 */
.L_x_0:
[----:B------:R-:W-:Y:S04]  /*0250*/  BSSY B0, `(.L_x_2) ;  /* 0x000000a000007945 */ /* 0x000fe80003800000 */
[----:B------:R-:W-:Y:S05]  /*0260*/  @P1 BRA `(.L_x_3) ;  /* 0x0000000000201947 */ /* 0x000fea0003800000 */
[----:B--2---:R-:W1:Y:S01]  /*0270*/  LDS R2, [UR20+0x34] ;  /* 0x00003414ff027984 */ /* 0x004e620008000800 */
[----:B------:R-:W-:Y:S02]  /*0280*/  IMAD.MOV.U32 R3, RZ, RZ, 0x3f000000 ;  /* 0x3f000000ff037424 */ /* 0x000fe400078e00ff */
[----:B------:R-:W-:Y:S01]  /*0290*/  @!P1 IMAD.MOV.U32 R5, RZ, RZ, 0x3f ;  /* 0x0000003fff059424 */ /* 0x000fe200078e00ff */
[----:B------:R-:W2:Y:S02]  /*02a0*/  @!P1 LDS R8, [UR20+0x38] ;  /* 0x00003814ff089984 */ /* 0x000ea40008000800 */
[----:B-1----:R-:W-:Y:S02]  /*02b0*/  LOP3.LUT R2, R2, 0xff000000, R3, 0xb8, !PT ;  /* 0xff00000002027812 */ /* 0x002fe400078eb803 */
[----:B--2---:R-:W-:-:S03]  /*02c0*/  @!P1 LOP3.LUT R3, R8, 0xff, R5, 0xb8, !PT ;  /* 0x000000ff08039812 */ /* 0x004fc600078eb805 */
[----:B------:R1:W-:Y:S04]  /*02d0*/  STS [UR20+0x34], R2 ;  /* 0x00003402ff007988 */ /* 0x0003e80008000814 */
[----:B------:R1:W-:Y:S02]  /*02e0*/  @!P1 STS [UR20+0x38], R3 ;  /* 0x00003803ff009988 */ /* 0x0003e40008000814 */
.L_x_3:
[----:B------:R-:W-:Y:S05]  /*02f0*/  BSYNC B0 ;  /* 0x0000000000007941 */ /* 0x000fea0003800000 */
.L_x_2:
[----:B------:R-:W-:Y:S04]  /*0300*/  BSSY B0, `(.L_x_4) ;  /* 0x000000e000007945 */ /* 0x000fe80003800000 */
[----:B------:R-:W-:Y:S05]  /*0310*/  @P1 BRA `(.L_x_5) ;  /* 0x0000000000301947 */ /* 0x000fea0003800000 */
[----:B-1----:R-:W1:Y:S01]  /*0320*/  LDS R3, [UR20+0x34] ;  /* 0x00003414ff037984 */ /* 0x002e620008000800 */
[----:B------:R-:W3:Y:S03]  /*0330*/  LDC.64 R10, c[0x0][0x238] ;  /* 0x00008e00ff0a7b82 */ /* 0x000ee60000000a00 */
[----:B--2---:R-:W2:Y:S01]  /*0340*/  LDS R2, [UR20+0x1c] ;  /* 0x00001c14ff027984 */ /* 0x004ea20008000800 */
[C---:B---3--:R-:W-:Y:S01]  /*0350*/  SHF.L.U64.HI R8, R10.reuse, 0x1, R11 ;  /* 0x000000010a087819 */ /* 0x048fe2000001020b */
[----:B------:R-:W-:-:S03]  /*0360*/  IMAD.SHL.U32 R5, R10, 0x2, RZ ;  /* 0x000000020a057824 */ /* 0x000fc600078e00ff */
[--C-:B------:R-:W-:Y:S02]  /*0370*/  SHF.R.U32.HI R7, RZ, 0x4, R8.reuse ;  /* 0x00000004ff077819 */ /* 0x100fe40000011608 */
[----:B------:R-:W-:-:S05]  /*0380*/  SHF.R.U64 R5, R5, 0x4, R8 ;  /* 0x0000000405057819 */ /* 0x000fca0000001208 */
[----:B------:R3:W-:Y:S01]  /*0390*/  STS [UR20+0xc], R5 ;  /* 0x00000c05ff007988 */ /* 0x0007e20008000814 */
[----:B-1----:R-:W-:Y:S02]  /*03a0*/  LOP3.LUT R3, R3, 0x7, RZ, 0xb8, !PT ;  /* 0x0000000703037812 */ /* 0x002fe400078eb8ff */
[----:B--2---:R-:W-:-:S03]  /*03b0*/  LOP3.LUT R2, R2, 0xf, R7, 0xb8, !PT ;  /* 0x0000000f02027812 */ /* 0x004fc600078eb807 */
[----:B------:R3:W-:Y:S04]  /*03c0*/  STS [UR20+0x34], R3 ;  /* 0x00003403ff007988 */ /* 0x0007e80008000814 */
[----:B------:R3:W-:Y:S02]  /*03d0*/  STS [UR20+0x1c], R2 ;  /* 0x00001c02ff007988 */ /* 0x0007e40008000814 */
.L_x_5:
[----:B------:R-:W-:Y:S05]  /*03e0*/  BSYNC B0 ;  /* 0x0000000000007941 */ /* 0x000fea0003800000 */
.L_x_4:
[----:B------:R-:W-:Y:S04]  /*03f0*/  BSSY B1, `(.L_x_6) ;  /* 0x000001b000017945 */ /* 0x000fe80003800000 */
[----:B------:R-:W-:Y:S01]  /*0400*/  BSSY B0, `(.L_x_7) ;  /* 0x0000016000007945 */ /* 0x000fe20003800000 */
[----:B------:R-:W-:-:S03]  /*0410*/  IMAD.MOV.U32 R7, RZ, RZ, RZ ;  /* 0x000000ffff077224 */ /* 0x000fc600078e00ff */
[----:B------:R-:W-:Y:S05]  /*0420*/  @P1 BRA `(.L_x_8) ;  /* 0x0000000000201947 */ /* 0x000fea0003800000 */
[----:B-123--:R-:W1:Y:S02]  /*0430*/  LDS R2, [UR20+0x34] ;  /* 0x00003414ff027984 */ /* 0x00ee640008000800 */
[----:B-1----:R-:W-:-:S05]  /*0440*/  LOP3.LUT R2, R2, 0x38, RZ, 0xb8, !PT ;  /* 0x0000003802027812 */ /* 0x002fca00078eb8ff */
[----:B------:R1:W-:Y:S01]  /*0450*/  STS [UR20+0x34], R2 ;  /* 0x00003402ff007988 */ /* 0x0003e20008000814 */
[----:B------:R-:W-:Y:S05]  /*0460*/  @P1 BRA `(.L_x_9) ;  /* 0x0000000000201947 */ /* 0x000fea0003800000 */
[----:B-1----:R-:W1:Y:S01]  /*0470*/  LDS R2, [UR20+0x8] ;  /* 0x00000814ff027984 */ /* 0x002e620008000800 */
[----:B------:R-:W-:-:S05]  /*0480*/  IMAD.MOV.U32 R3, RZ, RZ, 0x780 ;  /* 0x00000780ff037424 */ /* 0x000fca00078e00ff */
[----:B-1----:R-:W-:-:S05]  /*0490*/  LOP3.LUT R2, R2, 0x500, R3, 0xd8, !PT ;  /* 0x0000050002027812 */ /* 0x002fca00078ed803 */
[----:B------:R4:W-:Y:S02]  /*04a0*/  STS [UR20+0x8], R2 ;  /* 0x00000802ff007988 */ /* 0x0009e40008000814 */
.L_x_8:
[----:B------:R-:W-:Y:S05]  /*04b0*/  @P1 BRA `(.L_x_10) ;  /* 0x0000000000281947 */ /* 0x000fea0003800000 */
[----:B-1234-:R-:W1:Y:S02]  /*04c0*/  LDS R2, [UR20+0x8] ;  /* 0x00000814ff027984 */ /* 0x01ee640008000800 */
[----:B-1----:R-:W-:-:S05]  /*04d0*/  LOP3.LUT R2, R2, 0x1800, RZ, 0xb8, !PT ;  /* 0x0000180002027812 */ /* 0x002fca00078eb8ff */
[----:B------:R2:W-:Y:S02]  /*04e0*/  STS [UR20+0x8], R2 ;  /* 0x00000802ff007988 */ /* 0x0005e40008000814 */
.L_x_9:
[----:B------:R-:W-:Y:S05]  /*04f0*/  @P1 BREAK B0 ;  /* 0x0000000000001942 */ /* 0x000fea0003800000 */
[----:B------:R-:W-:Y:S05]  /*0500*/  @P1 BRA `(.L_x_11) ;  /* 0x0000000000241947 */ /* 0x000fea0003800000 */
[----:B------:R-:W3:Y:S01]  /*0510*/  LDS R3, [UR20+0x8] ;  /* 0x00000814ff037984 */ /* 0x000ee20008000800 */
[----:B-12---:R-:W-:-:S05]  /*0520*/  IMAD.MOV.U32 R2, RZ, RZ, 0x6000 ;  /* 0x00006000ff027424 */ /* 0x006fca00078e00ff */
[----:B---3--:R-:W-:-:S04]  /*0530*/  LOP3.LUT R2, R3, 0x6000, R2, 0xd8, !PT ;  /* 0x0000600003027812 */ /* 0x008fc800078ed802 */
[----:B------:R-:W-:-:S05]  /*0540*/  LOP3.LUT R2, R2, 0x400000, RZ, 0xb8, !PT ;  /* 0x0040000002027812 */ /* 0x000fca00078eb8ff */
[----:B------:R5:W-:Y:S02]  /*0550*/  STS [UR20+0x8], R2 ;  /* 0x00000802ff007988 */ /* 0x000be40008000814 */
.L_x_10:
[----:B------:R-:W-:Y:S05]  /*0560*/  BSYNC B0 ;  /* 0x0000000000007941 */ /* 0x000fea0003800000 */
.L_x_7:
[----:B-12345:R-:W1:Y:S02]  /*0570*/  @!P1 LDS R2, [UR20+0x8] ;  /* 0x00000814ff029984 */ /* 0x03ee640008000800 */
[----:B-1----:R-:W-:-:S05]  /*0580*/  @!P1 LOP3.LUT R2, R2, 0x8000, RZ, 0xb8, !PT ;  /* 0x0000800002029812 */ /* 0x002fca00078eb8ff */
[----:B------:R3:W-:Y:S02]  /*0590*/  @!P1 STS [UR20+0x8], R2 ;  /* 0x00000802ff009988 */ /* 0x0007e40008000814 */
.L_x_11:
[----:B------:R-:W-:Y:S05]  /*05a0*/  BSYNC B1 ;  /* 0x0000000000017941 */ /* 0x000fea0003800000 */
.L_x_6:
[----:B------:R-:W-:Y:S05]  /*05b0*/  WARPSYNC.ALL ;  /* 0x0000000000007948 */ /* 0x000fea0003800000 */
[----:B------:R-:W4:Y:S02]  /*05c0*/  LDC R5, c[0x0][0x22c] ;  /* 0x00008b00ff057b82 */ /* 0x000f240000000800 */
[----:B----4-:R-:W-:Y:S01]  /*05d0*/  VIADD R5, R5, 0xffffffff ;  /* 0xffffffff05057836 */ /* 0x010fe20000000000 */
[----:B------:R-:W-:Y:S06]  /*05e0*/  @P0 BRA `(.L_x_12) ;  /* 0x00000000002c0947 */ /* 0x000fec0003800000 */
[----:B-123--:R-:W1:Y:S01]  /*05f0*/  S2R R2, SR_LANEID ;  /* 0x0000000000027919 */ /* 0x00ee620000000000 */
[----:B------:R-:W-:Y:S05]  /*0600*/  WARPSYNC.ALL ;  /* 0x0000000000007948 */ /* 0x000fea0003800000 */
[----:B-1----:R-:W-:-:S05]  /*0610*/  IMAD.SHL.U32 R8, R2, 0x4, RZ ;  /* 0x0000000402087824 */ /* 0x002fca00078e00ff */
[----:B------:R-:W1:Y:S01]  /*0620*/  LDS R9, [R8+UR20] ;  /* 0x0000001408097984 */ /* 0x000e620008000800 */
[----:B------:R-:W-:Y:S01]  /*0630*/  IADD3 R2, P2, R8, UR22, RZ ;  /* 0x0000001608027c10 */ /* 0x000fe2000ff5e0ff */
[----:B------:R-:W-:-:S04]  /*0640*/  UMOV UR23, UR21 ;  /* 0x0000001500177c82 */ /* 0x000fc80008000000 */
[----:B------:R-:W-:-:S05]  /*0650*/  IMAD.X R3, RZ, RZ, UR21, P2 ;  /* 0x00000015ff037e24 */ /* 0x000fca00090e06ff */
[----:B-1----:R4:W5:Y:S01]  /*0660*/  ATOMG.E.EXCH.STRONG.GPU PT, RZ, [R2], R9 ;  /* 0x0000000902ff73a8 */ /* 0x00296200041ee100 */
[----:B------:R-:W-:-:S04]  /*0670*/  DEPBAR {5,4,3,2,1,0} ;  /* 0x0000003f0000791a */ /* 0x000fc80000000000 */
[----:B------:R4:W-:Y:S01]  /*0680*/  UTMACCTL.IV [UR22] ;  /* 0x00000000160079b9 */ /* 0x0009e20008000000 */
[----:B------:R-:W-:Y:S01]  /*0690*/  NOP ;  /* 0x0000000000007918 */ /* 0x000fe20000000000 */
.L_x_12:
[----:B------:R-:W-:Y:S05]  /*06a0*/  @P0 BRA `(.L_x_13) ;  /* 0x00000000000c0947 */ /* 0x000fea0003800000 */
[----:B------:R0:W-:Y:S01]  /*06b0*/  UTMACMDFLUSH ;  /* 0x00000000000079b7 */ /* 0x0001e20000000000 */
[----:B------:R-:W-:Y:S05]  /*06c0*/  @P0 BRA `(.L_x_13) ;  /* 0x0000000000040947 */ /* 0x000fea0003800000 */
[----:B------:R-:W-:-:S04]  /*06d0*/  DEPBAR.LE SB0, 0x0 ;  /* 0x000080000000791a */ /* 0x000fc80000000000 */
.L_x_13:
[----:B------:R-:W-:Y:S05]  /*06e0*/  WARPSYNC.ALL ;  /* 0x0000000000007948 */ /* 0x000fea0003800000 */
[----:B-----5:R-:W-:Y:S06]  /*06f0*/  BAR.SYNC.DEFER_BLOCKING 0x0 ;  /* 0x0000000000007b1d */ /* 0x020fec0000010000 */
[----:B------:R-:W-:Y:S02]  /*0700*/  BSSY B1, `(.L_x_14) ;  /* 0x000000b000017945 */ /* 0x000fe40003800000 */
[----:B------:R-:W-:Y:S06]  /*0710*/  BAR.SYNC.DEFER_BLOCKING 0x0 ;  /* 0x0000000000007b1d */ /* 0x000fec0000010000 */
[----:B------:R5:W-:Y:S01]  /*0720*/  @!P0 STS [R12], RZ ;  /* 0x000000ff0c008388 */ /* 0x000be20000000800 */
[----:B------:R-:W-:Y:S01]  /*0730*/  NOP ;  /* 0x0000000000007918 */ /* 0x000fe20000000000 */
[----:B------:R-:W-:Y:S05]  /*0740*/  @P1 BRA `(.L_x_15) ;  /* 0x0000000000181947 */ /* 0x000fea0003800000 */
[----:B-1234-:R-:W1:Y:S01]  /*0750*/  LDS R2, [UR20+0x8] ;  /* 0x00000814ff027984 */ /* 0x01ee620008000800 */
[----:B------:R-:W2:Y:S01]  /*0760*/  LDC.64 R8, c[0x0][0x218] ;  /* 0x00008600ff087b82 */ /* 0x000ea20000000a00 */
[----:B------:R-:W-:Y:S02]  /*0770*/  IMAD.MOV.U32 R3, RZ, RZ, 0x70 ;  /* 0x00000070ff037424 */ /* 0x000fe400078e00ff */
[----:B--2---:R2:W-:Y:S03]  /*0780*/  STS.64 [UR20], R8 ;  /* 0x00000008ff007988 */ /* 0x0045e60008000a14 */
[----:B-1----:R-:W-:-:S05]  /*0790*/  LOP3.LUT R2, R2, 0x10, R3, 0xd8, !PT ;  /* 0x0000001002027812 */ /* 0x002fca00078ed803 */
[----:B------:R2:W-:Y:S02]  /*07a0*/  STS [UR20+0x8], R2 ;  /* 0x00000802ff007988 */ /* 0x0005e40008000814 */
.L_x_15:
[----:B----4-:R-:W-:Y:S05]  /*07b0*/  BSYNC B1 ;  /* 0x0000000000017941 */ /* 0x010fea0003800000 */
.L_x_14:
[----:B------:R-:W-:Y:S04]  /*07c0*/  BSSY B1, `(.L_x_16) ;  /* 0x000000a000017945 */ /* 0x000fe80003800000 */
[----:B------:R-:W-:Y:S05]  /*07d0*/  @P1 BRA `(.L_x_17) ;  /* 0x0000000000201947 */ /* 0x000fea0003800000 */
[----:B-123--:R-:W1:Y:S01]  /*07e0*/  LDS R2, [UR20+0x34] ;  /* 0x00003414ff027984 */ /* 0x00ee620008000800 */
[----:B------:R-:W-:Y:S02]  /*07f0*/  IMAD.MOV.U32 R9, RZ, RZ, 0x3f000000 ;  /* 0x3f000000ff097424 */ /* 0x000fe400078e00ff */
[----:B------:R-:W-:Y:S01]  /*0800*/  @!P1 IMAD.MOV.U32 R8, RZ, RZ, 0x3f ;  /* 0x0000003fff089424 */ /* 0x000fe200078e00ff */
[----:B------:R-:W2:Y:S02]  /*0810*/  @!P1 LDS R3, [UR20+0x38] ;  /* 0x00003814ff039984 */ /* 0x000ea40008000800 */
[----:B-1----:R-:W-:Y:S02]  /*0820*/  LOP3.LUT R2, R2, 0xff000000, R9, 0xb8, !PT ;  /* 0xff00000002027812 */ /* 0x002fe400078eb809 */
[----:B--2---:R-:W-:-:S03]  /*0830*/  @!P1 LOP3.LUT R3, R3, 0xff, R8, 0xb8, !PT ;  /* 0x000000ff03039812 */ /* 0x004fc600078eb808 */
[----:B------:R4:W-:Y:S04]  /*0840*/  STS [UR20+0x34], R2 ;  /* 0x00003402ff007988 */ /* 0x0009e80008000814 */
[----:B------:R4:W-:Y:S02]  /*0850*/  @!P1 STS [UR20+0x38], R3 ;  /* 0x00003803ff009988 */ /* 0x0009e40008000814 */
.L_x_17:
[----:B------:R-:W-:Y:S05]  /*0860*/  BSYNC B1 ;  /* 0x0000000000017941 */ /* 0x000fea0003800000 */
.L_x_16:
[----:B------:R-:W-:Y:S04]  /*0870*/  BSSY B1, `(.L_x_18) ;  /* 0x0000004000017945 */ /* 0x000fe80003800000 */
[----:B------:R-:W-:Y:S05]  /*0880*/  @P1 BRA `(.L_x_19) ;  /* 0x0000000000081947 */ /* 0x000fea0003800000 */
[----:B------:R1:W-:Y:S04]  /*0890*/  STS [UR20+0x24], R13 ;  /* 0x0000240dff007988 */ /* 0x0003e80008000814 */
[----:B------:R1:W-:Y:S02]  /*08a0*/  STS [UR20+0x20], R5 ;  /* 0x00002005ff007988 */ /* 0x0003e40008000814 */
.L_x_19:
[----:B------:R-:W-:Y:S05]  /*08b0*/  BSYNC B1 ;  /* 0x0000000000017941 */ /* 0x000fea0003800000 */
.L_x_18:
[----:B------:R-:W-:Y:S04]  /*08c0*/  BSSY B1, `(.L_x_20) ;  /* 0x000000e000017945 */ /* 0x000fe80003800000 */
[----:B------:R-:W-:Y:S05]  /*08d0*/  @P1 BRA `(.L_x_21) ;  /* 0x0000000000301947 */ /* 0x000fea0003800000 */
[----:B----4-:R-:W4:Y:S01]  /*08e0*/  LDS R3, [UR20+0x34] ;  /* 0x00003414ff037984 */ /* 0x010f220008000800 */
[----:B--2---:R-:W2:Y:S03]  /*08f0*/  LDC.64 R8, c[0x0][0x240] ;  /* 0x00009000ff087b82 */ /* 0x004ea60000000a00 */
[----:B-1-3--:R-:W1:Y:S01]  /*0900*/  LDS R2, [UR20+0x1c] ;  /* 0x00001c14ff027984 */ /* 0x00ae620008000800 */
[C---:B--2---:R-:W-:Y:S01]  /*0910*/  SHF.L.U64.HI R9, R8.reuse, 0x1, R9 ;  /* 0x0000000108097819 */ /* 0x044fe20000010209 */
[----:B------:R-:W-:-:S03]  /*0920*/  IMAD.SHL.U32 R8, R8, 0x2, RZ ;  /* 0x0000000208087824 */ /* 0x000fc600078e00ff */
[--C-:B------:R-:W-:Y:S02]  /*0930*/  SHF.R.U32.HI R11, RZ, 0x4, R9.reuse ;  /* 0x00000004ff0b7819 */ /* 0x100fe40000011609 */
[----:B------:R-:W-:-:S05]  /*0940*/  SHF.R.U64 R8, R8, 0x4, R9 ;  /* 0x0000000408087819 */ /* 0x000fca0000001209 */
[----:B------:R2:W-:Y:S01]  /*0950*/  STS [UR20+0xc], R8 ;  /* 0x00000c08ff007988 */ /* 0x0005e20008000814 */
[----:B----4-:R-:W-:Y:S02]  /*0960*/  LOP3.LUT R3, R3, 0x7, RZ, 0xb8, !PT ;  /* 0x0000000703037812 */ /* 0x010fe400078eb8ff */
[----:B-1----:R-:W-:-:S03]  /*0970*/  LOP3.LUT R2, R2, 0xf, R11, 0xb8, !PT ;  /* 0x0000000f02027812 */ /* 0x002fc600078eb80b */
[----:B------:R2:W-:Y:S04]  /*0980*/  STS [UR20+0x34], R3 ;  /* 0x00003403ff007988 */ /* 0x0005e80008000814 */
[----:B------:R2:W-:Y:S02]  /*0990*/  STS [UR20+0x1c], R2 ;  /* 0x00001c02ff007988 */ /* 0x0005e40008000814 */
.L_x_21:
[----:B------:R-:W-:Y:S05]  /*09a0*/  BSYNC B1 ;  /* 0x0000000000017941 */ /* 0x000fea0003800000 */
.L_x_20:
[----:B------:R-:W-:Y:S04]  /*09b0*/  BSSY B2, `(.L_x_22) ;  /* 0x000001a000027945 */ /* 0x000fe80003800000 */
[----:B------:R-:W-:Y:S04]  /*09c0*/  BSSY B1, `(.L_x_23) ;  /* 0x0000015000017945 */ /* 0x000fe80003800000 */
[----:B------:R-:W-:Y:S05]  /*09d0*/  @P1 BRA `(.L_x_24) ;  /* 0x0000000000201947 */ /* 0x000fea0003800000 */
[----:B-1234-:R-:W1:Y:S02]  /*09e0*/  LDS R2, [UR20+0x34] ;  /* 0x00003414ff027984 */ /* 0x01ee640008000800 */
[----:B-1----:R-:W-:-:S05]  /*09f0*/  LOP3.LUT R2, R2, 0x38, RZ, 0xb8, !PT ;  /* 0x0000003802027812 */ /* 0x002fca00078eb8ff */
[----:B------:R1:W-:Y:S01]  /*0a00*/  STS [UR20+0x34], R2 ;  /* 0x00003402ff007988 */ /* 0x0003e20008000814 */
[----:B------:R-:W-:Y:S05]  /*0a10*/  @P1 BRA `(.L_x_25) ;  /* 0x0000000000201947 */ /* 0x000fea0003800000 */
[----:B-1----:R-:W1:Y:S01]  /*0a20*/  LDS R2, [UR20+0x8] ;  /* 0x00000814ff027984 */ /* 0x002e620008000800 */
[----:B------:R-:W-:-:S05]  /*0a30*/  IMAD.MOV.U32 R3, RZ, RZ, 0x780 ;  /* 0x00000780ff037424 */ /* 0x000fca00078e00ff */
[----:B-1----:R-:W-:-:S05]  /*0a40*/  LOP3.LUT R2, R2, 0x500, R3, 0xd8, !PT ;  /* 0x0000050002027812 */ /* 0x002fca00078ed803 */
[----:B------:R1:W-:Y:S02]  /*0a50*/  STS [UR20+0x8], R2 ;  /* 0x00000802ff007988 */ /* 0x0003e40008000814 */
.L_x_24:
[----:B------:R-:W-:Y:S05]  /*0a60*/  @P1 BRA `(.L_x_26) ;  /* 0x0000000000281947 */ /* 0x000fea0003800000 */
[----:B-1234-:R-:W1:Y:S02]  /*0a70*/  LDS R2, [UR20+0x8] ;  /* 0x00000814ff027984 */ /* 0x01ee640008000800 */
[----:B-1----:R-:W-:-:S05]  /*0a80*/  LOP3.LUT R2, R2, 0x1800, RZ, 0xb8, !PT ;  /* 0x0000180002027812 */ /* 0x002fca00078eb8ff */
[----:B------:R2:W-:Y:S02]  /*0a90*/  STS [UR20+0x8], R2 ;  /* 0x00000802ff007988 */ /* 0x0005e40008000814 */
.L_x_25:
[----:B------:R-:W-:Y:S05]  /*0aa0*/  @P1 BREAK B1 ;  /* 0x0000000000011942 */ /* 0x000fea0003800000 */
[----:B------:R-:W-:Y:S05]  /*0ab0*/  @P1 BRA `(.L_x_27) ;  /* 0x0000000000241947 */ /* 0x000fea0003800000 */
[----:B-12---:R-:W1:Y:S01]  /*0ac0*/  LDS R2, [UR20+0x8] ;  /* 0x00000814ff027984 */ /* 0x006e620008000800 */
[----:B------:R-:W-:-:S05]  /*0ad0*/  IMAD.MOV.U32 R3, RZ, RZ, 0x6000 ;  /* 0x00006000ff037424 */ /* 0x000fca00078e00ff */
[----:B-1----:R-:W-:-:S04]  /*0ae0*/  LOP3.LUT R2, R2, 0x6000, R3, 0xd8, !PT ;  /* 0x0000600002027812 */ /* 0x002fc800078ed803 */
[----:B------:R-:W-:-:S05]  /*0af0*/  LOP3.LUT R2, R2, 0x400000, RZ, 0xb8, !PT ;  /* 0x0040000002027812 */ /* 0x000fca00078eb8ff */
[----:B------:R1:W-:Y:S02]  /*0b00*/  STS [UR20+0x8], R2 ;  /* 0x00000802ff007988 */ /* 0x0003e40008000814 */
.L_x_26:
[----:B------:R-:W-:Y:S05]  /*0b10*/  BSYNC B1 ;  /* 0x0000000000017941 */ /* 0x000fea0003800000 */
.L_x_23:
[----:B-1234-:R-:W1:Y:S02]  /*0b20*/  @!P1 LDS R2, [UR20+0x8] ;  /* 0x00000814ff029984 */ /* 0x01ee640008000800 */
[----:B-1----:R-:W-:-:S05]  /*0b30*/  @!P1 LOP3.LUT R2, R2, 0x8000, RZ, 0xb8, !PT ;  /* 0x0000800002029812 */ /* 0x002fca00078eb8ff */
[----:B------:R3:W-:Y:S02]  /*0b40*/  @!P1 STS [UR20+0x8], R2 ;  /* 0x00000802ff009988 */ /* 0x0007e40008000814 */
.L_x_27:
[----:B------:R-:W-:Y:S05]  /*0b50*/  BSYNC B2 ;  /* 0x0000000000027941 */ /* 0x000fea0003800000 */
.L_x_22:
[----:B------:R-:W-:Y:S05]  /*0b60*/  WARPSYNC.ALL ;  /* 0x0000000000007948 */ /* 0x000fea0003800000 */
[----:B------:R-:W-:-:S04]  /*0b70*/  UIADD3 UR25, UR4, 0x80, URZ ;  /* 0x0000008004197890 */ /* 0x000fc8000fffe03f */
[----:B------:R-:W-:-:S04]  /*0b80*/  UIADD3 UR24, UP0, UR25, UR26, URZ ;  /* 0x0000001a19187290 */ /* 0x000fc8000ff1e03f */
[----:B------:R-:W-:Y:S01]  /*0b90*/  ULEA.HI.X.SX32 UR25, UR25, UR27, 0x1, UP0 ;  /* 0x0000001b19197291 */ /* 0x000fe200080f0e3f */
[----:B------:R-:W-:Y:S11]  /*0ba0*/  @P0 BRA `(.L_x_28) ;  /* 0x0000000000280947 */ /* 0x000ff60003800000 */
[----:B-123--:R-:W1:Y:S01]  /*0bb0*/  S2R R2, SR_LANEID ;  /* 0x0000000000027919 */ /* 0x00ee620000000000 */
[----:B------:R-:W-:Y:S05]  /*0bc0*/  WARPSYNC.ALL ;  /* 0x0000000000007948 */ /* 0x000fea0003800000 */
[----:B-1----:R-:W-:-:S05]  /*0bd0*/  IMAD.SHL.U32 R8, R2, 0x4, RZ ;  /* 0x0000000402087824 */ /* 0x002fca00078e00ff */
[----:B------:R-:W1:Y:S01]  /*0be0*/  LDS R9, [R8+UR20] ;  /* 0x0000001408097984 */ /* 0x000e620008000800 */
[----:B------:R-:W-:-:S05]  /*0bf0*/  IADD3 R2, P2, R8, UR24, RZ ;  /* 0x0000001808027c10 */ /* 0x000fca000ff5e0ff */
[----:B------:R-:W-:-:S05]  /*0c00*/  IMAD.X R3, RZ, RZ, UR25, P2 ;  /* 0x00000019ff037e24 */ /* 0x000fca00090e06ff */
[----:B-1----:R4:W2:Y:S01]  /*0c10*/  ATOMG.E.EXCH.STRONG.GPU PT, RZ, [R2], R9 ;  /* 0x0000000902ff73a8 */ /* 0x0028a200041ee100 */
[----:B------:R-:W-:-:S04]  /*0c20*/  DEPBAR {5,4,3,2,1,0} ;  /* 0x0000003f0000791a */ /* 0x000fc80000000000 */
[----:B------:R4:W-:Y:S01]  /*0c30*/  UTMACCTL.IV [UR24] ;  /* 0x00000000180079b9 */ /* 0x0009e20008000000 */
[----:B------:R-:W-:Y:S01]  /*0c40*/  NOP ;  /* 0x0000000000007918 */ /* 0x000fe20000000000 */
.L_x_28:
[----:B------:R-:W-:Y:S05]  /*0c50*/  @P0 BRA `(.L_x_29) ;  /* 0x00000000000c0947 */ /* 0x000fea0003800000 */
[----:B------:R0:W-:Y:S01]  /*0c60*/  UTMACMDFLUSH ;  /* 0x00000000000079b7 */ /* 0x0001e20000000000 */
[----:B------:R-:W-:Y:S05]  /*0c70*/  @P0 BRA `(.L_x_29) ;  /* 0x0000000000040947 */ /* 0x000fea0003800000 */
[----:B------:R-:W-:-:S04]  /*0c80*/  DEPBAR.LE SB0, 0x0 ;  /* 0x000080000000791a */ /* 0x000fc80000000000 */
.L_x_29:
[----:B------:R-:W-:Y:S05]  /*0c90*/  WARPSYNC.ALL ;  /* 0x0000000000007948 */ /* 0x000fea0003800000 */
[----:B--2---:R-:W-:Y:S06]  /*0ca0*/  BAR.SYNC.DEFER_BLOCKING 0x0 ;  /* 0x0000000000007b1d */ /* 0x004fec0000010000 */
[----:B------:R-:W-:Y:S02]  /*0cb0*/  BSSY B2, `(.L_x_30) ;  /* 0x000000b000027945 */ /* 0x000fe40003800000 */
[----:B------:R-:W-:Y:S06]  /*0cc0*/  BAR.SYNC.DEFER_BLOCKING 0x0 ;  /* 0x0000000000007b1d */ /* 0x000fec0000010000 */
[----:B------:R2:W-:Y:S01]  /*0cd0*/  @!P0 STS [R12], RZ ;  /* 0x000000ff0c008388 */ /* 0x0005e20000000800 */
[----:B------:R-:W-:Y:S01]  /*0ce0*/  NOP ;  /* 0x0000000000007918 */ /* 0x000fe20000000000 */
[----:B------:R-:W-:Y:S05]  /*0cf0*/  @P1 BRA `(.L_x_31) ;  /* 0x0000000000181947 */ /* 0x000fea0003800000 */
[----:B-1-34-:R-:W1:Y:S01]  /*0d00*/  LDS R2, [UR20+0x8] ;  /* 0x00000814ff027984 */ /* 0x01ae620008000800 */
[----:B------:R-:W3:Y:S01]  /*0d10*/  LDC.64 R8, c[0x0][0x220] ;  /* 0x00008800ff087b82 */ /* 0x000ee20000000a00 */
[----:B------:R-:W-:Y:S02]  /*0d20*/  IMAD.MOV.U32 R3, RZ, RZ, 0x70 ;  /* 0x00000070ff037424 */ /* 0x000fe400078e00ff */
[----:B---3--:R3:W-:Y:S03]  /*0d30*/  STS.64 [UR20], R8 ;  /* 0x00000008ff007988 */ /* 0x0087e60008000a14 */
[----:B-1----:R-:W-:-:S05]  /*0d40*/  LOP3.LUT R2, R2, 0x10, R3, 0xd8, !PT ;  /* 0x0000001002027812 */ /* 0x002fca00078ed803 */
[----:B------:R3:W-:Y:S02]  /*0d50*/  STS [UR20+0x8], R2 ;  /* 0x00000802ff007988 */ /* 0x0007e40008000814 */
.L_x_31:
[----:B----4-:R-:W-:Y:S05]  /*0d60*/  BSYNC B2 ;  /* 0x0000000000027941 */ /* 0x010fea0003800000 */
.L_x_30:
[----:B------:R-:W-:Y:S04]  /*0d70*/  BSSY B3, `(.L_x_32) ;  /* 0x0000011000037945 */ /* 0x000fe80003800000 */
[----:B------:R-:W-:Y:S04]  /*0d80*/  BSSY B2, `(.L_x_33) ;  /* 0x000000e000027945 */ /* 0x000fe80003800000 */
[----:B------:R-:W-:Y:S05]  /*0d90*/  @P1 BRA `(.L_x_34) ;  /* 0x0000000000241947 */ /* 0x000fea0003800000 */
[----:B-1-3--:R-:W1:Y:S01]  /*0da0*/  LDS R2, [UR20+0x34] ;  /* 0x00003414ff027984 */ /* 0x00ae620008000800 */
[----:B------:R-:W-:-:S05]  /*0db0*/  IMAD.MOV.U32 R3, RZ, RZ, 0x3f000000 ;  /* 0x3f000000ff037424 */ /* 0x000fca00078e00ff */
[----:B-1----:R-:W-:-:S05]  /*0dc0*/  LOP3.LUT R2, R2, 0xff000000, R3, 0xb8, !PT ;  /* 0xff00000002027812 */ /* 0x002fca00078eb803 */
[----:B------:R1:W-:Y:S01]  /*0dd0*/  STS [UR20+0x34], R2 ;  /* 0x00003402ff007988 */ /* 0x0003e20008000814 */
[----:B------:R-:W-:Y:S05]  /*0de0*/  @P1 BRA `(.L_x_35) ;  /* 0x00000000001c1947 */ /* 0x000fea0003800000 */
[----:B-1----:R-:W1:Y:S01]  /*0df0*/  LDS R2, [UR20+0x38] ;  /* 0x00003814ff027984 */ /* 0x002e620008000800 */
[----:B------:R-:W-:-:S05]  /*0e00*/  IMAD.MOV.U32 R3, RZ, RZ, 0x3f ;  /* 0x0000003fff037424 */ /* 0x000fca00078e00ff */
[----:B-1----:R-:W-:-:S05]  /*0e10*/  LOP3.LUT R2, R2, 0xff, R3, 0xb8, !PT ;  /* 0x000000ff02027812 */ /* 0x002fca00078eb803 */
[----:B------:R4:W-:Y:S02]  /*0e20*/  STS [UR20+0x38], R2 ;  /* 0x00003802ff007988 */ /* 0x0009e40008000814 */
.L_x_34:
[----:B------:R-:W-:Y:S05]  /*0e30*/  @P1 BREAK B2 ;  /* 0x0000000000021942 */ /* 0x000fea0003800000 */
[----:B------:R-:W-:Y:S05]  /*0e40*/  @P1 BRA `(.L_x_36) ;  /* 0x00000000000c1947 */ /* 0x000fea0003800000 */
[----:B------:R1:W-:Y:S02]  /*0e50*/  STS [UR20+0x20], R5 ;  /* 0x00002005ff007988 */ /* 0x0003e40008000814 */
.L_x_35:
[----:B------:R-:W-:Y:S05]  /*0e60*/  BSYNC B2 ;  /* 0x0000000000027941 */ /* 0x000fea0003800000 */
.L_x_33:
[----:B------:R1:W-:Y:S02]  /*0e70*/  @!P1 STS [UR20+0x24], R4 ;  /* 0x00002404ff009988 */ /* 0x0003e40008000814 */
.L_x_36:
[----:B------:R-:W-:Y:S05]  /*0e80*/  BSYNC B3 ;  /* 0x0000000000037941 */ /* 0x000fea0003800000 */
.L_x_32:
[----:B------:R-:W-:Y:S05]  /*0e90*/  WARPSYNC.ALL ;  /* 0x0000000000007948 */ /* 0x000fea0003800000 */
[----:B------:R-:W-:Y:S04]  /*0ea0*/  BSSY B3, `(.L_x_37) ;  /* 0x000000e000037945 */ /* 0x000fe80003800000 */
[----:B------:R-:W-:Y:S05]  /*0eb0*/  @P1 BRA `(.L_x_38) ;  /* 0x0000000000301947 */ /* 0x000fea0003800000 */
[----:B------:R-:W5:Y:S01]  /*0ec0*/  LDS R3, [UR20+0x34] ;  /* 0x00003414ff037984 */ /* 0x000f620008000800 */
[----:B-1----:R-:W1:Y:S03]  /*0ed0*/  LDC.64 R4, c[0x0][0x248] ;  /* 0x00009200ff047b82 */ /* 0x002e660000000a00 */
[----:B---34-:R-:W3:Y:S01]  /*0ee0*/  LDS R2, [UR20+0x1c] ;  /* 0x00001c14ff027984 */ /* 0x018ee20008000800 */
[C---:B-1----:R-:W-:Y:S01]  /*0ef0*/  SHF.L.U64.HI R5, R4.reuse, 0x1, R5 ;  /* 0x0000000104057819 */ /* 0x042fe20000010205 */
[----:B------:R-:W-:-:S03]  /*0f00*/  IMAD.SHL.U32 R4, R4, 0x2, RZ ;  /* 0x0000000204047824 */ /* 0x000fc600078e00ff */
[--C-:B------:R-:W-:Y:S02]  /*0f10*/  SHF.R.U32.HI R9, RZ, 0x4, R5.reuse ;  /* 0x00000004ff097819 */ /* 0x100fe40000011605 */
[----:B------:R-:W-:-:S05]  /*0f20*/  SHF.R.U64 R4, R4, 0x4, R5 ;  /* 0x0000000404047819 */ /* 0x000fca0000001205 */
[----:B------:R1:W-:Y:S01]  /*0f30*/  STS [UR20+0xc], R4 ;  /* 0x00000c04ff007988 */ /* 0x0003e20008000814 */
[----:B-----5:R-:W-:Y:S02]  /*0f40*/  LOP3.LUT R3, R3, 0x7, RZ, 0xb8, !PT ;  /* 0x0000000703037812 */ /* 0x020fe400078eb8ff */
[----:B---3--:R-:W-:-:S03]  /*0f50*/  LOP3.LUT R2, R2, 0xf, R9, 0xb8, !PT ;  /* 0x0000000f02027812 */ /* 0x008fc600078eb809 */
[----:B------:R1:W-:Y:S04]  /*0f60*/  STS [UR20+0x34], R3 ;  /* 0x00003403ff007988 */ /* 0x0003e80008000814 */
[----:B------:R1:W-:Y:S02]  /*0f70*/  STS [UR20+0x1c], R2 ;  /* 0x00001c02ff007988 */ /* 0x0003e40008000814 */
.L_x_38:
[----:B------:R-:W-:Y:S05]  /*0f80*/  BSYNC B3 ;  /* 0x0000000000037941 */ /* 0x000fea0003800000 */
.L_x_37:
[----:B------:R-:W-:Y:S04]  /*0f90*/  BSSY B3, `(.L_x_39) ;  /* 0x000001a000037945 */ /* 0x000fe80003800000 */
[----:B------:R-:W-:Y:S04]  /*0fa0*/  BSSY B4, `(.L_x_40) ;  /* 0x0000015000047945 */ /* 0x000fe80003800000 */
[----:B------:R-:W-:Y:S05]  /*0fb0*/  @P1 BRA `(.L_x_41) ;  /* 0x0000000000201947 */ /* 0x000fea0003800000 */
[----:B-1-34-:R-:W1:Y:S02]  /*0fc0*/  LDS R2, [UR20+0x34] ;  /* 0x00003414ff027984 */ /* 0x01ae640008000800 */
[----:B-1----:R-:W-:-:S05]  /*0fd0*/  LOP3.LUT R2, R2, 0x38, RZ, 0xb8, !PT ;  /* 0x0000003802027812 */ /* 0x002fca00078eb8ff */
[----:B------:R1:W-:Y:S01]  /*0fe0*/  STS [UR20+0x34], R2 ;  /* 0x00003402ff007988 */ /* 0x0003e20008000814 */
[----:B------:R-:W-:Y:S05]  /*0ff0*/  @P1 BRA `(.L_x_42) ;  /* 0x0000000000201947 */ /* 0x000fea0003800000 */
[----:B-1----:R-:W1:Y:S01]  /*1000*/  LDS R2, [UR20+0x8] ;  /* 0x00000814ff027984 */ /* 0x002e620008000800 */
[----:B------:R-:W-:-:S05]  /*1010*/  IMAD.MOV.U32 R3, RZ, RZ, 0x780 ;  /* 0x00000780ff037424 */ /* 0x000fca00078e00ff */
[----:B-1----:R-:W-:-:S05]  /*1020*/  LOP3.LUT R2, R2, 0x500, R3, 0xd8, !PT ;  /* 0x0000050002027812 */ /* 0x002fca00078ed803 */
[----:B------:R1:W-:Y:S02]  /*1030*/  STS [UR20+0x8], R2 ;  /* 0x00000802ff007988 */ /* 0x0003e40008000814 */
.L_x_41:
[----:B------:R-:W-:Y:S05]  /*1040*/  @P1 BRA `(.L_x_43) ;  /* 0x0000000000281947 */ /* 0x000fea0003800000 */
[----:B-1-34-:R-:W1:Y:S02]  /*1050*/  LDS R2, [UR20+0x8] ;  /* 0x00000814ff027984 */ /* 0x01ae640008000800 */
[----:B-1----:R-:W-:-:S05]  /*1060*/  LOP3.LUT R2, R2, 0x1800, RZ, 0xb8, !PT ;  /* 0x0000180002027812 */ /* 0x002fca00078eb8ff */
[----:B------:R3:W-:Y:S02]  /*1070*/  STS [UR20+0x8], R2 ;  /* 0x00000802ff007988 */ /* 0x0007e40008000814 */
.L_x_42:
[----:B------:R-:W-:Y:S05]  /*1080*/  @P1 BREAK B4 ;  /* 0x0000000000041942 */ /* 0x000fea0003800000 */
[----:B------:R-:W-:Y:S05]  /*1090*/  @P1 BRA `(.L_x_44) ;  /* 0x0000000000241947 */ /* 0x000fea0003800000 */
[----:B-1-3--:R-:W1:Y:S01]  /*10a0*/  LDS R2, [UR20+0x8] ;  /* 0x00000814ff027984 */ /* 0x00ae620008000800 */
[----:B------:R-:W-:-:S05]  /*10b0*/  IMAD.MOV.U32 R3, RZ, RZ, 0x6000 ;  /* 0x00006000ff037424 */ /* 0x000fca00078e00ff */
[----:B-1----:R-:W-:-:S04]  /*10c0*/  LOP3.LUT R2, R2, 0x6000, R3, 0xd8, !PT ;  /* 0x0000600002027812 */ /* 0x002fc800078ed803 */
[----:B------:R-:W-:-:S05]  /*10d0*/  LOP3.LUT R2, R2, 0x400000, RZ, 0xb8, !PT ;  /* 0x0040000002027812 */ /* 0x000fca00078eb8ff */
[----:B------:R1:W-:Y:S02]  /*10e0*/  STS [UR20+0x8], R2 ;  /* 0x00000802ff007988 */ /* 0x0003e40008000814 */
.L_x_43:
[----:B------:R-:W-:Y:S05]  /*10f0*/  BSYNC B4 ;  /* 0x0000000000047941 */ /* 0x000fea0003800000 */
.L_x_40:
[----:B-1-34-:R-:W1:Y:S02]  /*1100*/  @!P1 LDS R2, [UR20+0x8] ;  /* 0x00000814ff029984 */ /* 0x01ae640008000800 */
[----:B-1----:R-:W-:-:S05]  /*1110*/  @!P1 LOP3.LUT R2, R2, 0x8000, RZ, 0xb8, !PT ;  /* 0x0000800002029812 */ /* 0x002fca00078eb8ff */
[----:B------:R4:W-:Y:S02]  /*1120*/  @!P1 STS [UR20+0x8], R2 ;  /* 0x00000802ff009988 */ /* 0x0009e40008000814 */
.L_x_44:
[----:B------:R-:W-:Y:S05]  /*1130*/  BSYNC B3 ;  /* 0x0000000000037941 */ /* 0x000fea0003800000 */
.L_x_39:
[----:B------:R-:W-:Y:S05]  /*1140*/  WARPSYNC.ALL ;  /* 0x0000000000007948 */ /* 0x000fea0003800000 */
[----:B------:R-:W-:Y:S01]  /*1150*/  UIADD3 UR4, UR4, 0x100, URZ ;  /* 0x0000010004047890 */ /* 0x000fe2000fffe03f */
[----:B------:R-:W-:Y:S01]  /*1160*/  ISETP.GE.AND P2, PT, R14, 0x1, PT ;  /* 0x000000010e00780c */ /* 0x000fe20003f46270 */
[----:B------:R-:W-:Y:S01]  /*1170*/  IMAD.MOV.U32 R24, RZ, RZ, RZ ;  /* 0x000000ffff187224 */ /* 0x000fe200078e00ff */
[----:B------:R-:W-:Y:S01]  /*1180*/  SHF.R.U32.HI R8, RZ, 0x5, R0 ;  /* 0x00000005ff087819 */ /* 0x000fe20000011600 */
[----:B------:R-:W-:-:S04]  /*1190*/  UIADD3 UR26, UP0, UR4, UR26, URZ ;  /* 0x0000001a041a7290 */ /* 0x000fc8000ff1e03f */
[----:B------:R-:W-:Y:S01]  /*11a0*/  ULEA.HI.X.SX32 UR27, UR4, UR27, 0x1, UP0 ;  /* 0x0000001b041b7291 */ /* 0x000fe200080f0e3f */
[----:B------:R-:W-:Y:S11]  /*11b0*/  @P0 BRA `(.L_x_45) ;  /* 0x0000000000280947 */ /* 0x000ff60003800000 */
[----:B-1-34-:R-:W1:Y:S01]  /*11c0*/  S2R R2, SR_LANEID ;  /* 0x0000000000027919 */ /* 0x01ae620000000000 */
[----:B------:R-:W-:Y:S05]  /*11d0*/  WARPSYNC.ALL ;  /* 0x0000000000007948 */ /* 0x000fea0003800000 */
[----:B-1----:R-:W-:-:S05]  /*11e0*/  IMAD.SHL.U32 R4, R2, 0x4, RZ ;  /* 0x0000000402047824 */ /* 0x002fca00078e00ff */
[----:B------:R-:W1:Y:S01]  /*11f0*/  LDS R5, [R4+UR20] ;  /* 0x0000001404057984 */ /* 0x000e620008000800 */
[----:B------:R-:W-:-:S05]  /*1200*/  IADD3 R2, P3, R4, UR26, RZ ;  /* 0x0000001a04027c10 */ /* 0x000fca000ff7e0ff */
[----:B------:R-:W-:-:S05]  /*1210*/  IMAD.X R3, RZ, RZ, UR27, P3 ;  /* 0x0000001bff037e24 */ /* 0x000fca00098e06ff */
[----:B-1----:R1:W3:Y:S01]  /*1220*/  ATOMG.E.EXCH.STRONG.GPU PT, RZ, [R2], R5 ;  /* 0x0000000502ff73a8 */ /* 0x0022e200041ee100 */
[----:B------:R-:W-:-:S04]  /*1230*/  DEPBAR {5,4,3,2,1,0} ;  /* 0x0000003f0000791a */ /* 0x000fc80000000000 */
[----:B------:R1:W-:Y:S01]  /*1240*/  UTMACCTL.IV [UR26] ;  /* 0x000000001a0079b9 */ /* 0x0003e20008000000 */
[----:B------:R-:W-:Y:S01]  /*1250*/  NOP ;  /* 0x0000000000007918 */ /* 0x000fe20000000000 */
.L_x_45:
[----:B------:R-:W-:Y:S05]  /*1260*/  @P0 BRA `(.L_x_46) ;  /* 0x00000000000c0947 */ /* 0x000fea0003800000 */
[----:B------:R0:W-:Y:S01]  /*1270*/  UTMACMDFLUSH ;  /* 0x00000000000079b7 */ /* 0x0001e20000000000 */
[----:B------:R-:W-:Y:S05]  /*1280*/  @P0 BRA `(.L_x_46) ;  /* 0x0000000000040947 */ /* 0x000fea0003800000 */
[----:B------:R-:W-:-:S04]  /*1290*/  DEPBAR.LE SB0, 0x0 ;  /* 0x000080000000791a */ /* 0x000fc80000000000 */
.L_x_46:
[----:B------:R-:W-:Y:S05]  /*12a0*/  WARPSYNC.ALL ;  /* 0x0000000000007948 */ /* 0x000fea0003800000 */
[----:B---3--:R-:W-:Y:S01]  /*12b0*/  BAR.SYNC.DEFER_BLOCKING 0x0 ;  /* 0x0000000000007b1d */ /* 0x008fe20000010000 */
[----:B------:R-:W-:Y:S01]  /*12c0*/  R2UR UR30, R8 ;  /* 0x00000000081e72ca */ /* 0x000fe200000e0000 */
[----:B------:R-:W-:Y:S01]  /*12d0*/  USHF.L.U32 UR23, UR31, 0x8, URZ ;  /* 0x000000081f177899 */ /* 0x000fe2000800063f */
[----:B------:R-:W-:Y:S01]  /*12e0*/  IMAD.MOV.U32 R25, RZ, RZ, RZ ;  /* 0x000000ffff197224 */ /* 0x000fe200078e00ff */
[----:B------:R-:W-:Y:S01]  /*12f0*/  USHF.L.U32 UR7, UR40, 0x6, URZ ;  /* 0x0000000628077899 */ /* 0x000fe2000800063f */
[----:B------:R-:W-:Y:S01]  /*1300*/  CS2R R26, SRZ ;  /* 0x00000000001a7805 */ /* 0x000fe2000001ff00 */
[----:B------:R-:W-:Y:S01]  /*1310*/  VOTEU.ALL UP0, P1 ;  /* 0x00000000003f7886 */ /* 0x000fe20000800000 */
[----:B------:R-:W-:Y:S01]  /*1320*/  UMOV UR4, 0x1 ;  /* 0x0000000100047882 */ /* 0x000fe20000000000 */
[----:B------:R-:W-:-:S02]  /*1330*/  CS2R R28, SRZ ;  /* 0x00000000001c7805 */ /* 0x000fc4000001ff00 */
[----:B------:R-:W-:Y:S02]  /*1340*/  CS2R R30, SRZ ;  /* 0x00000000001e7805 */ /* 0x000fe4000001ff00 */
[----:B------:R-:W-:Y:S01]  /*1350*/  CS2R R32, SRZ ;  /* 0x0000000000207805 */ /* 0x000fe2000001ff00 */
[----:B------:R-:W-:-:S04]  /*1360*/  @!UP0 UIADD3 UR4, -UR4, 0x100000, URZ ;  /* 0x0010000004048890 */ /* 0x000fc8000fffe13f */
[----:B------:R-:W-:Y:S02]  /*1370*/  @!UP0 USHF.L.U32 UR5, UR4, 0xb, URZ ;  /* 0x0000000b04058899 */ /* 0x000fe4000800063f */
[----:B------:R-:W-:Y:S01]  /*1380*/  @!UP0 USHF.L.U32 UR4, UR4, 0x1, URZ ;  /* 0x0000000104048899 */ /* 0x000fe2000800063f */
[----:B------:R-:W-:Y:S01]  /*1390*/  CS2R R34, SRZ ;  /* 0x0000000000227805 */ /* 0x000fe2000001ff00 */
[----:B------:R-:W-:Y:S01]  /*13a0*/  VOTEU.ALL UP0, P1 ;  /* 0x00000000003f7886 */ /* 0x000fe20000800000 */
[----:B------:R-:W-:Y:S02]  /*13b0*/  CS2R R36, SRZ ;  /* 0x0000000000247805 */ /* 0x000fe4000001ff00 */
[----:B------:R-:W-:Y:S02]  /*13c0*/  CS2R R38, SRZ ;  /* 0x0000000000267805 */ /* 0x000fe4000001ff00 */
[----:B------:R-:W-:Y:S02]  /*13d0*/  CS2R R40, SRZ ;  /* 0x0000000000287805 */ /* 0x000fe4000001ff00 */
[----:B------:R-:W-:-:S02]  /*13e0*/  CS2R R42, SRZ ;  /* 0x00000000002a7805 */ /* 0x000fc4000001ff00 */
[----:B------:R-:W-:Y:S02]  /*13f0*/  CS2R R44, SRZ ;  /* 0x00000000002c7805 */ /* 0x000fe4000001ff00 */
[----:B------:R-:W-:Y:S02]  /*1400*/  CS2R R46, SRZ ;  /* 0x00000000002e7805 */ /* 0x000fe4000001ff00 */
[----:B------:R-:W-:Y:S02]  /*1410*/  CS2R R48, SRZ ;  /* 0x0000000000307805 */ /* 0x000fe4000001ff00 */
[----:B------:R-:W-:Y:S02]  /*1420*/  CS2R R50, SRZ ;  /* 0x0000000000327805 */ /* 0x000fe4000001ff00 */
[----:B------:R-:W-:Y:S02]  /*1430*/  CS2R R52, SRZ ;  /* 0x0000000000347805 */ /* 0x000fe4000001ff00 */
[----:B------:R-:W-:Y:S01]  /*1440*/  CS2R R54, SRZ ;  /* 0x0000000000367805 */ /* 0x000fe2000001ff00 */
[----:B------:R-:W3:Y:S02]  /*1450*/  FENCE.VIEW.ASYNC.S ;  /* 0x00000000000073c6 */ /* 0x000ee40000000000 */
[----:B---3--:R3:W1:Y:S01]  /*1460*/  @!UP0 SYNCS.EXCH.64 URZ, [UR20+0xa000], UR4 ;  /* 0x00a00004143f85b2 */ /* 0x0086620008000100 */
[----:B------:R-:W-:-:S02]  /*1470*/  CS2R R56, SRZ ;  /* 0x0000000000387805 */ /* 0x000fc4000001ff00 */
[----:B------:R-:W-:Y:S02]  /*1480*/  CS2R R58, SRZ ;  /* 0x00000000003a7805 */ /* 0x000fe4000001ff00 */
[----:B------:R-:W-:Y:S02]  /*1490*/  CS2R R60, SRZ ;  /* 0x00000000003c7805 */ /* 0x000fe4000001ff00 */
        /* <DEDUP_REMOVED lines=44> */
[----:B------:R-:W-:Y:S01]  /*1760*/  CS2R R150, SRZ ;  /* 0x0000000000967805 */ /* 0x000fe2000001ff00 */
[----:B-1----:R-:W-:Y:S06]  /*1770*/  @!P2 BRA `(.L_x_47) ;  /* 0x0000000400eca947 */ /* 0x002fec0003800000 */
[----:B------:R-:W-:Y:S01]  /*1780*/  UIADD3 UR6, UR20, 0x8000, URZ ;  /* 0x0000800014067890 */ /* 0x000fe2000fffe03f */
[----:B------:R-:W-:Y:S01]  /*1790*/  CS2R R24, SRZ ;  /* 0x0000000000187805 */ /* 0x000fe2000001ff00 */
[----:B------:R-:W-:Y:S01]  /*17a0*/  USHF.R.U32.HI UR8, URZ, 0x4, UR20 ;  /* 0x000000043f087899 */ /* 0x000fe20008011614 */
[----:B------:R-:W-:Y:S01]  /*17b0*/  CS2R R26, SRZ ;  /* 0x00000000001a7805 */ /* 0x000fe2000001ff00 */
[----:B------:R-:W-:Y:S01]  /*17c0*/  USHF.R.U32.HI UR16, URZ, 0x4, UR6 ;  /* 0x000000043f107899 */ /* 0x000fe20008011606 */
[----:B------:R-:W-:Y:S01]  /*17d0*/  CS2R R28, SRZ ;  /* 0x00000000001c7805 */ /* 0x000fe2000001ff00 */
[----:B------:R-:W-:Y:S01]  /*17e0*/  USGXT.U32 UR6, UR8, 0xe ;  /* 0x0000000e0806789a */ /* 0x000fe20008000000 */
[----:B------:R-:W-:Y:S01]  /*17f0*/  CS2R R30, SRZ ;  /* 0x00000000001e7805 */ /* 0x000fe2000001ff00 */
[----:B------:R-:W-:Y:S01]  /*1800*/  USGXT.U32 UR16, UR16, 0xe ;  /* 0x0000000e1010789a */ /* 0x000fe20008000000 */
[----:B------:R-:W-:Y:S01]  /*1810*/  CS2R R32, SRZ ;  /* 0x0000000000207805 */ /* 0x000fe2000001ff00 */
[----:B------:R-:W-:Y:S01]  /*1820*/  UIADD3 UR10, UP1, UR6, 0x2000080, URZ ;  /* 0x02000080060a7890 */ /* 0x000fe2000ff3e03f */
[----:B------:R-:W-:Y:S01]  /*1830*/  CS2R R34, SRZ ;  /* 0x0000000000227805 */ /* 0x000fe2000001ff00 */
[----:B------:R-:W-:Y:S01]  /*1840*/  UIADD3 UR8, UP0, UR16, 0x2, URZ ;  /* 0x0000000210087890 */ /* 0x000fe2000ff1e03f */
[----:B------:R-:W-:Y:S01]  /*1850*/  CS2R R36, SRZ ;  /* 0x0000000000247805 */ /* 0x000fe2000001ff00 */
[----:B---3--:R-:W-:Y:S01]  /*1860*/  UMOV UR4, URZ ;  /* 0x0000003f00047c82 */ /* 0x008fe20008000000 */
[----:B------:R-:W-:Y:S01]  /*1870*/  UMOV UR5, URZ ;  /* 0x0000003f00057c82 */ /* 0x000fe20008000000 */
[----:B------:R-:W-:Y:S01]  /*1880*/  UIADD3.X UR9, UR4, 0x40000040, URZ, UP0, !UPT ;  /* 0x4000004004097890 */ /* 0x000fe200087fe43f */
[----:B------:R-:W-:Y:S01]  /*1890*/  CS2R R38, SRZ ;  /* 0x0000000000267805 */ /* 0x000fe2000001ff00 */
[----:B------:R-:W-:Y:S01]  /*18a0*/  UIADD3.X UR11, UR5, 0x40000040, URZ, UP1, !UPT ;  /* 0x40000040050b7890 */ /* 0x000fe20008ffe43f */
        /* <DEDUP_REMOVED lines=55> */
[----:B------:R-:W-:Y:S01]  /*1c20*/  CS2R R150, SRZ ;  /* 0x0000000000967805 */ /* 0x000fe2000001ff00 */
[----:B------:R-:W-:Y:S02]  /*1c30*/  ULOP3.LUT UR18, UR6, 0x2000000, URZ, 0xfc, !UPT ;  /* 0x0200000006127892 */ /* 0x000fe4000f8efc3f */
[----:B------:R-:W-:Y:S02]  /*1c40*/  UIADD3.64 UR34, UR10, 0x80, URZ ;  /* 0x000000800a227897 */ /* 0x000fe4000fffe03f */
[----:B------:R-:W-:Y:S02]  /*1c50*/  UIADD3.64 UR38, UR10, 0x100, URZ ;  /* 0x000001000a267897 */ /* 0x000fe4000fffe03f */
[----:B------:R-:W-:Y:S02]  /*1c60*/  UIADD3.64 UR32, UR8, 0x2, URZ ;  /* 0x0000000208207897 */ /* 0x000fe4000fffe03f */
[----:B------:R-:W-:Y:S01]  /*1c70*/  UIADD3.64 UR36, UR8, 0x4, URZ ;  /* 0x0000000408247897 */ /* 0x000fe2000fffe03f */
[----:B------:R-:W-:-:S11]  /*1c80*/  UMOV UR6, URZ ;  /* 0x0000003f00067c82 */ /* 0x000fd60008000000 */
.L_x_49:
[----:B------:R-:W-:Y:S01]  /*1c90*/  BAR.SYNC.DEFER_BLOCKING 0x0 ;  /* 0x0000000000007b1d */ /* 0x000fe20000010000 */
[----:B------:R-:W-:Y:S01]  /*1ca0*/  ELECT P0, URZ, PT ;  /* 0x00000000003f782f */ /* 0x000fe20003800000 */
[----:B----4-:R-:W-:Y:S01]  /*1cb0*/  @!P1 IMAD.MOV.U32 R2, RZ, RZ, 0xa000 ;  /* 0x0000a000ff029424 */ /* 0x010fe200078e00ff */
[----:B------:R-:W-:Y:S02]  /*1cc0*/  UIADD3 UR5, UR20, 0xa000, URZ ;  /* 0x0000a00014057890 */ /* 0x000fe4000fffe03f */
[----:B------:R-:W-:Y:S01]  /*1cd0*/  ISETP.LT.U32.AND P0, PT, R6, 0x20, P0 ;  /* 0x000000200600780c */ /* 0x000fe20000701070 */
[----:B------:R-:W-:Y:S01]  /*1ce0*/  ULOP3.LUT UR14, UR30, 0x3, URZ, 0xc0, !UPT ;  /* 0x000000031e0e7892 */ /* 0x000fe2000f8ec03f */
[----:B------:R-:W-:Y:S01]  /*1cf0*/  UMOV UR15, UR6 ;  /* 0x00000006000f7c82 */ /* 0x000fe20008000000 */
[----:B------:R-:W-:Y:S02]  /*1d00*/  UMOV UR17, 0x40000040 ;  /* 0x4000004000117882 */ /* 0x000fe40000000000 */
[----:B------:R-:W-:-:S02]  /*1d10*/  ULEA UR12, UR14, UR20, 0xd ;  /* 0x000000140e0c7291 */ /* 0x000fc4000f8e683f */
[----:B------:R-:W-:Y:S01]  /*1d20*/  ULEA UR14, UR14, UR23, 0x6 ;  /* 0x000000170e0e7291 */ /* 0x000fe2000f8e303f */
[----:B------:R-:W-:Y:S01]  /*1d30*/  UMOV UR13, UR5 ;  /* 0x00000005000d7c82 */ /* 0x000fe20008000000 */
[----:B------:R-:W-:-:S04]  /*1d40*/  UMOV UR19, 0x40000040 ;  /* 0x4000004000137882 */ /* 0x000fc80000000000 */
[----:B------:R-:W-:Y:S01]  /*1d50*/  VOTEU.ANY UP0, P0 ;  /* 0x00000000003f7886 */ /* 0x000fe20000000100 */
[----:B------:R-:W-:-:S04]  /*1d60*/  VOTEU.ANY UP1, P0 ;  /* 0x00000000003f7886 */ /* 0x000fc80000020100 */
[----:B------:R-:W-:Y:S02]  /*1d70*/  @UP0 UIADD3 UR4, UR20, 0x8000, URZ ;  /* 0x0000800014040890 */ /* 0x000fe4000fffe03f */
[----:B------:R1:W-:Y:S01]  /*1d80*/  @!P1 SYNCS.ARRIVE.TRANS64 RZ, [UR20+0xa000], R2 ;  /* 0x00a00002ffff99a7 */ /* 0x0003e20008000014 */
[----:B------:R-:W-:Y:S06]  /*1d90*/  BAR.SYNC.DEFER_BLOCKING 0x0 ;  /* 0x0000000000007b1d */ /* 0x000fec0000010000 */
[----:B------:R-:W-:Y:S01]  /*1da0*/  @UP0 UMOV UR28, UR22 ;  /* 0x00000016001c0c82 */ /* 0x000fe20008000000 */
[----:B------:R-:W-:Y:S01]  /*1db0*/  @UP0 UMOV UR29, UR21 ;  /* 0x00000015001d0c82 */ /* 0x000fe20008000000 */
[----:B-1----:R-:W-:Y:S01]  /*1dc0*/  SHF.L.U32 R2, R7, 0x1f, RZ ;  /* 0x0000001f07027819 */ /* 0x002fe200000006ff */
[----:B------:R1:W-:Y:S01]  /*1dd0*/  @UP1 UTMALDG.2D [UR4], [UR28] ;  /* 0x000000041c0015b4 */ /* 0x0003e20008008000 */
[----:B------:R3:W-:Y:S06]  /*1de0*/  MEMBAR.ALL.CTA ;  /* 0x0000000000007992 */ /* 0x0007ec0000008000 */
[----:B---3--:R-:W3:Y:S02]  /*1df0*/  FENCE.VIEW.ASYNC.S ;  /* 0x00000000000073c6 */ /* 0x008ee40000000000 */
[----:B---3--:R-:W-:Y:S06]  /*1e00*/  BAR.SYNC.DEFER_BLOCKING 0x0 ;  /* 0x0000000000007b1d */ /* 0x008fec0000010000 */
[----:B------:R1:W-:Y:S02]  /*1e10*/  UTMALDG.2D [UR12], [UR24] ;  /* 0x0000000c180075b4 */ /* 0x0003e40008008000 */
[----:B------:R-:W-:Y:S06]  /*1e20*/  BAR.SYNC.DEFER_BLOCKING 0x0 ;  /* 0x0000000000007b1d */ /* 0x000fec0000010000 */
[----:B------:R-:W3:Y:S02]  /*1e30*/  SYNCS.PHASECHK.TRANS64.TRYWAIT P0, [UR20+0xa000], R2 ;  /* 0x00a00002ff0075a7 */ /* 0x000ee40008000154 */
[----:B-1-3--:R-:W-:Y:S05]  /*1e40*/  @!P0 BRA `(.L_x_48) ;  /* 0x0000000400f08947 */ /* 0x00afea0003800000 */
.L_x_50:
[----:B------:R-:W-:Y:S02]  /*1e50*/  WARPGROUP.DEPBAR.LE gsb0, 0x0 ;  /* 0x00008000000079c5 */ /* 0x000fe40000010000 */
[----:B------:R-:W-:Y:S01]  /*1e60*/  WARPGROUP.ARRIVE ;  /* 0x00000000000079c5 */ /* 0x000fe20000000000 */
[----:B------:R-:W1:Y:S01]  /*1e70*/  LDC R2, c[0x0][0x230] ;  /* 0x00008c00ff027b82 */ /* 0x000e620000000800 */
[----:B------:R-:W-:Y:S01]  /*1e80*/  UIADD3 UR6, UR6, 0x40, URZ ;  /* 0x0000004006067890 */ /* 0x000fe2000fffe03f */
[----:B------:R-:W-:-:S03]  /*1e90*/  LOP3.LUT R7, R7, 0x1, RZ, 0x3c, !PT ;  /* 0x0000000107077812 */ /* 0x000fc600078e3cff */
[----:B------:R-:W-:Y:S02]  /*1ea0*/  HGMMA.64x256x16.F32.BF16 R24, gdesc[UR16].tnspB, R24 ;  /* 0x43e00000101879f0 */ /* 0x000fe40008701818 */
[----:B-1----:R-:W-:-:S15]  /*1eb0*/  ISETP.LE.AND P0, PT, R2, UR6, PT ;  /* 0x0000000602007c0c */ /* 0x002fde000bf03270 */
[----:B------:R-:W-:-:S11]  /*1ec0*/  NOP ;  /* 0x0000000000007918 */ /* 0x000fd60000000000 */
[----:B------:R-:W-:-:S15]  /*1ed0*/  HGMMA.64x256x16.F32.BF16 R24, gdesc[UR8].tnspB, R24 ;  /* 0x43e00000081879f0 */ /* 0x000fde0008701818 */
[----:B------:R-:W-:-:S13]  /*1ee0*/  NOP ;  /* 0x0000000000007918 */ /* 0x000fda0000000000 */
[----:B------:R-:W-:-:S15]  /*1ef0*/  HGMMA.64x256x16.F32.BF16 R24, gdesc[UR32].tnspB, R24 ;  /* 0x43e00000201879f0 */ /* 0x000fde0008701818 */
[----:B------:R-:W-:-:S13]  /*1f00*/  NOP ;  /* 0x0000000000007918 */ /* 0x000fda0000000000 */
[----:B------:R-:W-:Y:S01]  /*1f10*/  HGMMA.64x256x16.F32.BF16 R24, gdesc[UR36].tnspB, R24, gsb0 ;  /* 0x43e00000241879f0 */ /* 0x000fe20008001818 */
[----:B------:R-:W-:Y:S05]  /*1f20*/  @!P0 BRA `(.L_x_49) ;  /* 0xfffffffc00588947 */ /* 0x000fea000383ffff */
.L_x_47:
[C---:B----4-:R-:W-:Y:S01]  /*1f30*/  IMAD.SHL.U32 R2, R0.reuse, 0x80, RZ ;  /* 0x0000008000027824 */ /* 0x050fe200078e00ff */
[----:B------:R-:W-:Y:S02]  /*1f40*/  WARPGROUP.DEPBAR.LE gsb0, 0x0 ;  /* 0x00008000000079c5 */ /* 0x000fe40000010000 */
[----:B------:R-:W-:Y:S01]  /*1f50*/  BAR.SYNC.DEFER_BLOCKING 0x0 ;  /* 0x0000000000007b1d */ /* 0x000fe20000010000 */
[----:B------:R-:W-:Y:S01]  /*1f60*/  IMAD.SHL.U32 R3, R0, 0x10, RZ ;  /* 0x0000001000037824 */ /* 0x000fe200078e00ff */
[----:B------:R-:W-:Y:S01]  /*1f70*/  LOP3.LUT R2, R2, 0x780, RZ, 0xc0, !PT ;  /* 0x0000078002027812 */ /* 0x000fe200078ec0ff */
[----:B------:R-:W-:Y:S01]  /*1f80*/  ULOP3.LUT UR30, UR30, 0x3, URZ, 0xc0, !UPT ;  /* 0x000000031e1e7892 */ /* 0x000fe2000f8ec03f */
[----:B------:R-:W-:Y:S02]  /*1f90*/  F2FP.BF16.F32.PACK_AB R24, R25, R24 ;  /* 0x000000181918723e */ /* 0x000fe400000010ff */
[----:B------:R-:W-:Y:S02]  /*1fa0*/  ELECT P0, URZ, PT ;  /* 0x00000000003f782f */ /* 0x000fe40003800000 */
[----:B------:R-:W-:Y:S01]  /*1fb0*/  LOP3.LUT R3, R2, 0x70, R3, 0xf8, !PT ;  /* 0x0000007002037812 */ /* 0x000fe200078ef803 */
[----:B------:R-:W-:Y:S01]  /*1fc0*/  IMAD.SHL.U32 R2, R0, 0x40, RZ ;  /* 0x0000004000027824 */ /* 0x000fe200078e00ff */
[----:B------:R-:W-:Y:S01]  /*1fd0*/  F2FP.BF16.F32.PACK_AB R25, R27, R26 ;  /* 0x0000001a1b19723e */ /* 0x000fe200000010ff */
[----:B---3--:R-:W-:Y:S01]  /*1fe0*/  ULEA UR4, UR30, UR20, 0xd ;  /* 0x000000141e047291 */ /* 0x008fe2000f8e683f */
[----:B------:R-:W-:Y:S01]  /*1ff0*/  LOP3.LUT R3, R3, 0x10, R0, 0x78, !PT ;  /* 0x0000001003037812 */ /* 0x000fe200078e7800 */
[----:B------:R-:W-:Y:S01]  /*2000*/  ULEA UR5, UR30, UR23, 0x6 ;  /* 0x000000171e057291 */ /* 0x000fe2000f8e303f */
[----:B------:R-:W-:Y:S01]  /*2010*/  F2FP.BF16.F32.PACK_AB R56, R57, R56 ;  /* 0x000000383938723e */ /* 0x000fe200000010ff */
[----:B------:R-:W-:Y:S01]  /*2020*/  UMOV UR6, UR7 ;  /* 0x0000000700067c82 */ /* 0x000fe20008000000 */
[----:B------:R-:W-:-:S02]  /*2030*/  LOP3.LUT R0, R3, 0x1800, R2, 0xf8, !PT ;  /* 0x0000180003007812 */ /* 0x000fc400078ef802 */
[----:B------:R-:W-:Y:S02]  /*2040*/  F2FP.BF16.F32.PACK_AB R26, R29, R28 ;  /* 0x0000001c1d1a723e */ /* 0x000fe400000010ff */
[C---:B------:R-:W-:Y:S01]  /*2050*/  LOP3.LUT R3, R0.reuse, 0x20, RZ, 0x3c, !PT ;  /* 0x0000002000037812 */ /* 0x040fe200078e3cff */
[----:B------:R-:W-:Y:S01]  /*2060*/  VIADD R2, R0, UR20 ;  /* 0x0000001400027c36 */ /* 0x000fe20008000000 */
[----:B------:R-:W-:Y:S02]  /*2070*/  F2FP.BF16.F32.PACK_AB R27, R31, R30 ;  /* 0x0000001e1f1b723e */ /* 0x000fe400000010ff */
[----:B------:R-:W-:Y:S01]  /*2080*/  F2FP.BF16.F32.PACK_AB R57, R59, R58 ;  /* 0x0000003a3b39723e */ /* 0x000fe200000010ff */
[----:B------:R-:W-:Y:S01]  /*2090*/  VIADD R3, R3, UR20 ;  /* 0x0000001403037c36 */ /* 0x000fe20008000000 */
[----:B------:R-:W-:Y:S01]  /*20a0*/  F2FP.BF16.F32.PACK_AB R88, R89, R88 ;  /* 0x000000585958723e */ /* 0x000fe200000010ff */
[----:B------:R-:W1:Y:S01]  /*20b0*/  @!P1 SYNCS.CCTL.IV [UR20+0xa000] ;  /* 0x00a00000ff0099b1 */ /* 0x000e620008000014 */
[----:B------:R-:W-:Y:S01]  /*20c0*/  F2FP.BF16.F32.PACK_AB R58, R61, R60 ;  /* 0x0000003c3d3a723e */ /* 0x000fe200000010ff */
[----:B-1----:R-:W-:Y:S01]  /*20d0*/  STSM.16.M88.4 [R2], R24 ;  /* 0x0000001802007844 */ /* 0x002fe20000000200 */
[----:B------:R-:W-:-:S02]  /*20e0*/  F2FP.BF16.F32.PACK_AB R59, R63, R62 ;  /* 0x0000003e3f3b723e */ /* 0x000fc400000010ff */
[----:B------:R-:W-:Y:S02]  /*20f0*/  F2FP.BF16.F32.PACK_AB R89, R91, R90 ;  /* 0x0000005a5b59723e */ /* 0x000fe400000010ff */
[----:B------:R-:W-:Y:S01]  /*2100*/  F2FP.BF16.F32.PACK_AB R120, R121, R120 ;  /* 0x000000787978723e */ /* 0x000fe200000010ff */
[----:B------:R-:W-:Y:S01]  /*2110*/  STSM.16.M88.4 [R2+0x2000], R56 ;  /* 0x0020003802007844 */ /* 0x000fe20000000200 */
[----:B------:R-:W-:Y:S02]  /*2120*/  F2FP.BF16.F32.PACK_AB R32, R33, R32 ;  /* 0x000000202120723e */ /* 0x000fe400000010ff */
[----:B------:R-:W-:Y:S02]  /*2130*/  F2FP.BF16.F32.PACK_AB R90, R93, R92 ;  /* 0x0000005c5d5a723e */ /* 0x000fe400000010ff */
[----:B------:R-:W-:Y:S02]  /*2140*/  F2FP.BF16.F32.PACK_AB R91, R95, R94 ;  /* 0x0000005e5f5b723e */ /* 0x000fe400000010ff */
[----:B------:R-:W-:-:S02]  /*2150*/  F2FP.BF16.F32.PACK_AB R121, R123, R122 ;  /* 0x0000007a7b79723e */ /* 0x000fc400000010ff */
[----:B------:R-:W-:Y:S01]  /*2160*/  F2FP.BF16.F32.PACK_AB R33, R35, R34 ;  /* 0x000000222321723e */ /* 0x000fe200000010ff */
[----:B------:R-:W-:Y:S01]  /*2170*/  STSM.16.M88.4 [R2+0x4000], R88 ;  /* 0x0040005802007844 */ /* 0x000fe20000000200 */
[----:B------:R-:W-:Y:S02]  /*2180*/  F2FP.BF16.F32.PACK_AB R64, R65, R64 ;  /* 0x000000404140723e */ /* 0x000fe400000010ff */
[----:B------:R-:W-:Y:S02]  /*2190*/  F2FP.BF16.F32.PACK_AB R122, R125, R124 ;  /* 0x0000007c7d7a723e */ /* 0x000fe400000010ff */
[----:B------:R-:W-:Y:S02]  /*21a0*/  F2FP.BF16.F32.PACK_AB R123, R127, R126 ;  /* 0x0000007e7f7b723e */ /* 0x000fe400000010ff */
[----:B------:R-:W-:Y:S02]  /*21b0*/  LOP3.LUT R4, R0, 0x40, RZ, 0x3c, !PT ;  /* 0x0000004000047812 */ /* 0x000fe400078e3cff */
[----:B------:R-:W-:Y:S01]  /*21c0*/  F2FP.BF16.F32.PACK_AB R34, R37, R36 ;  /* 0x000000242522723e */ /* 0x000fe200000010ff */
[----:B------:R-:W-:Y:S01]  /*21d0*/  STSM.16.M88.4 [R2+0x6000], R120 ;  /* 0x0060007802007844 */ /* 0x000fe20000000200 */
[----:B------:R-:W-:Y:S01]  /*21e0*/  F2FP.BF16.F32.PACK_AB R35, R39, R38 ;  /* 0x000000262723723e */ /* 0x000fe200000010ff */
[----:B------:R-:W-:Y:S01]  /*21f0*/  VIADD R4, R4, UR20 ;  /* 0x0000001404047c36 */ /* 0x000fe20008000000 */
[----:B------:R-:W-:-:S02]  /*2200*/  F2FP.BF16.F32.PACK_AB R65, R67, R66 ;  /* 0x000000424341723e */ /* 0x000fc400000010ff */
[----:B------:R-:W-:Y:S01]  /*2210*/  F2FP.BF16.F32.PACK_AB R96, R97, R96 ;  /* 0x000000606160723e */ /* 0x000fe200000010ff */
[----:B------:R-:W-:Y:S01]  /*2220*/  STSM.16.M88.4 [R3], R32 ;  /* 0x0000002003007844 */ /* 0x000fe20000000200 */
[----:B------:R-:W-:Y:S02]  /*2230*/  F2FP.BF16.F32.PACK_AB R66, R69, R68 ;  /* 0x000000444542723e */ /* 0x000fe400000010ff */
[----:B------:R-:W-:Y:S02]  /*2240*/  F2FP.BF16.F32.PACK_AB R67, R71, R70 ;  /* 0x000000464743723e */ /* 0x000fe400000010ff */
[----:B------:R-:W-:Y:S02]  /*2250*/  F2FP.BF16.F32.PACK_AB R97, R99, R98 ;  /* 0x000000626361723e */ /* 0x000fe400000010ff */
[----:B------:R-:W-:Y:S01]  /*2260*/  F2FP.BF16.F32.PACK_AB R128, R129, R128 ;  /* 0x000000808180723e */ /* 0x000fe200000010ff */
[----:B------:R-:W-:Y:S01]  /*2270*/  STSM.16.M88.4 [R3+0x2000], R64 ;  /* 0x0020004003007844 */ /* 0x000fe20000000200 */
[----:B------:R-:W-:-:S02]  /*2280*/  F2FP.BF16.F32.PACK_AB R40, R41, R40 ;  /* 0x000000282928723e */ /* 0x000fc400000010ff */
[----:B------:R-:W-:Y:S02]  /*2290*/  F2FP.BF16.F32.PACK_AB R98, R101, R100 ;  /* 0x000000646562723e */ /* 0x000fe400000010ff */
[----:B------:R-:W-:Y:S02]  /*22a0*/  F2FP.BF16.F32.PACK_AB R99, R103, R102 ;  /* 0x000000666763723e */ /* 0x000fe400000010ff */
[----:B------:R-:W-:Y:S02]  /*22b0*/  F2FP.BF16.F32.PACK_AB R129, R131, R130 ;  /* 0x000000828381723e */ /* 0x000fe400000010ff */
[----:B------:R-:W-:Y:S01]  /*22c0*/  F2FP.BF16.F32.PACK_AB R41, R43, R42 ;  /* 0x0000002a2b29723e */ /* 0x000fe200000010ff */
[----:B------:R-:W-:Y:S01]  /*22d0*/  STSM.16.M88.4 [R3+0x4000], R96 ;  /* 0x0040006003007844 */ /* 0x000fe20000000200 */
[----:B------:R-:W-:Y:S02]  /*22e0*/  F2FP.BF16.F32.PACK_AB R72, R73, R72 ;  /* 0x000000484948723e */ /* 0x000fe400000010ff */
[----:B------:R-:W-:-:S02]  /*22f0*/  F2FP.BF16.F32.PACK_AB R130, R133, R132 ;  /* 0x000000848582723e */ /* 0x000fc400000010ff */
[----:B------:R-:W-:Y:S02]  /*2300*/  F2FP.BF16.F32.PACK_AB R131, R135, R134 ;  /* 0x000000868783723e */ /* 0x000fe400000010ff */
[----:B------:R-:W-:Y:S02]  /*2310*/  LOP3.LUT R0, R0, 0x60, RZ, 0x3c, !PT ;  /* 0x0000006000007812 */ /* 0x000fe400078e3cff */
[----:B------:R-:W-:Y:S01]  /*2320*/  F2FP.BF16.F32.PACK_AB R42, R45, R44 ;  /* 0x0000002c2d2a723e */ /* 0x000fe200000010ff */
[----:B------:R-:W-:Y:S01]  /*2330*/  STSM.16.M88.4 [R3+0x6000], R128 ;  /* 0x0060008003007844 */ /* 0x000fe20000000200 */
[----:B------:R-:W-:Y:S01]  /*2340*/  F2FP.BF16.F32.PACK_AB R43, R47, R46 ;  /* 0x0000002e2f2b723e */ /* 0x000fe200000010ff */
[----:B------:R-:W-:Y:S01]  /*2350*/  VIADD R0, R0, UR20 ;  /* 0x0000001400007c36 */ /* 0x000fe20008000000 */
[----:B------:R-:W-:Y:S02]  /*2360*/  F2FP.BF16.F32.PACK_AB R73, R75, R74 ;  /* 0x0000004a4b49723e */ /* 0x000fe400000010ff */
[----:B------:R-:W-:Y:S01]  /*2370*/  F2FP.BF16.F32.PACK_AB R104, R105, R104 ;  /* 0x000000686968723e */ /* 0x000fe200000010ff */
[----:B------:R-:W-:Y:S01]  /*2380*/  STSM.16.M88.4 [R4], R40 ;  /* 0x0000002804007844 */ /* 0x000fe20000000200 */
[----:B------:R-:W-:-:S02]  /*2390*/  F2FP.BF16.F32.PACK_AB R74, R77, R76 ;  /* 0x0000004c4d4a723e */ /* 0x000fc400000010ff */
[----:B------:R-:W-:Y:S02]  /*23a0*/  F2FP.BF16.F32.PACK_AB R75, R79, R78 ;  /* 0x0000004e4f4b723e */ /* 0x000fe400000010ff */
[----:B------:R-:W-:Y:S02]  /*23b0*/  F2FP.BF16.F32.PACK_AB R105, R107, R106 ;  /* 0x0000006a6b69723e */ /* 0x000fe400000010ff */
[----:B------:R-:W-:Y:S01]  /*23c0*/  F2FP.BF16.F32.PACK_AB R136, R137, R136 ;  /* 0x000000888988723e */ /* 0x000fe200000010ff */
[----:B------:R-:W-:Y:S01]  /*23d0*/  STSM.16.M88.4 [R4+0x2000], R72 ;  /* 0x0020004804007844 */ /* 0x000fe20000000200 */
[----:B------:R-:W-:Y:S02]  /*23e0*/  F2FP.BF16.F32.PACK_AB R48, R49, R48 ;  /* 0x000000303130723e */ /* 0x000fe400000010ff */
[----:B------:R-:W-:Y:S02]  /*23f0*/  F2FP.BF16.F32.PACK_AB R106, R109, R108 ;  /* 0x0000006c6d6a723e */ /* 0x000fe400000010ff */
        /* <DEDUP_REMOVED lines=11> */
[----:B------:R-:W-:Y:S01]  /*24b0*/  F2FP.BF16.F32.PACK_AB R112, R113, R112 ;  /* 0x000000707170723e */ /* 0x000fe200000010ff */
[----:B------:R-:W-:Y:S01]  /*24c0*/  STSM.16.M88.4 [R0], R48 ;  /* 0x0000003000007844 */ /* 0x000fe20000000200 */
        /* <DEDUP_REMOVED lines=8> */
[----:B------:R-:W-:Y:S01]  /*2550*/  F2FP.BF16.F32.PACK_AB R146, R149, R148 ;  /* 0x000000949592723e */ /* 0x000fe200000010ff */
[----:B------:R-:W-:Y:S01]  /*2560*/  STSM.16.M88.4 [R0+0x4000], R112 ;  /* 0x0040007000007844 */ /* 0x000fe20000000200 */
[----:B------:R-:W-:-:S05]  /*2570*/  F2FP.BF16.F32.PACK_AB R147, R151, R150 ;  /* 0x000000969793723e */ /* 0x000fca00000010ff */
[----:B------:R-:W-:Y:S01]  /*2580*/  STSM.16.M88.4 [R0+0x6000], R144 ;  /* 0x0060009000007844 */ /* 0x000fe20000000200 */
[----:B------:R1:W-:Y:S06]  /*2590*/  MEMBAR.ALL.CTA ;  /* 0x0000000000007992 */ /* 0x0003ec0000008000 */
[----:B-1----:R-:W1:Y:S02]  /*25a0*/  FENCE.VIEW.ASYNC.S ;  /* 0x00000000000073c6 */ /* 0x002e640000000000 */
[----:B-1----:R-:W-:Y:S06]  /*25b0*/  BAR.SYNC.DEFER_BLOCKING 0x0 ;  /* 0x0000000000007b1d */ /* 0x002fec0000010000 */
[----:B------:R1:W-:Y:S01]  /*25c0*/  UTMASTG.2D [UR4], [UR26] ;  /* 0x000000041a0073b5 */ /* 0x0003e20008008000 */
[----:B------:R0:W-:Y:S01]  /*25d0*/  UTMACMDFLUSH ;  /* 0x00000000000079b7 */ /* 0x0001e20000000000 */
[----:B------:R-:W-:-:S04]  /*25e0*/  DEPBAR.LE SB0, 0x0 ;  /* 0x000080000000791a */ /* 0x000fc80000000000 */
[----:B------:R-:W-:Y:S06]  /*25f0*/  BAR.SYNC.DEFER_BLOCKING 0x0 ;  /* 0x0000000000007b1d */ /* 0x000fec0000010000 */
[----:B-1----:R-:W-:Y:S05]  /*2600*/  EXIT ;  /* 0x000000000000794d */ /* 0x002fea0003800000 */
.L_x_48:
[----:B------:R-:W1:Y:S02]  /*2610*/  SYNCS.PHASECHK.TRANS64.TRYWAIT P0, [UR20+0xa000], R2 ;  /* 0x00a00002ff0075a7 */ /* 0x000e640008000154 */
[----:B-1----:R-:W-:Y:S05]  /*2620*/  @!P0 BRA `(.L_x_48) ;  /* 0xfffffffc00f88947 */ /* 0x002fea000383ffff */
[----:B------:R-:W-:Y:S05]  /*2630*/  BRA `(.L_x_50) ;  /* 0xfffffff800047947 */ /* 0x000fea000383ffff */
.L_x_51:
[----:B------:R-:W-:-:S00]  /*2640*/  BRA `(.L_x_51) ;  /* 0xfffffffc00fc7947 */ /* 0x000fc0000383ffff */
[----:B------:R-:W-:-:S00]  /*2650*/  NOP ;  /* 0x0000000000007918 */ /* 0x000fc00000000000 */
        /* <DEDUP_REMOVED lines=10> */
.L_x_52:


//--------------------- .nv.shared.gluon_wgmma    --------------------------
	.section	.nv.shared.gluon_wgmma,"aw",@nobits
	.sectionflags	@""
	.align	16
	.zero		1024


//--------------------- .nv.shared.reserved.0     --------------------------
	.section	.nv.shared.reserved.0,"aw",@nobits
	.weak		__nv_reservedSMEM_offset_0_alias
	.size		__nv_reservedSMEM_offset_0_alias, 0, 0
	.other		__nv_reservedSMEM_offset_0_alias,@"STO_CUDA_RESERVED_SHARED STV_DEFAULT"
__nv_reservedSMEM_offset_0_alias:
	.zero		0


//--------------------- .nv.constant0.gluon_wgmma --------------------------
	.section	.nv.constant0.gluon_wgmma,"a",@progbits
	.sectionflags	@""
	.align	4
.nv.constant0.gluon_wgmma:
	.zero		608


//--------------------- SYMBOLS --------------------------

	.type		.nv.reservedSmem.offset0,@object
	.size		.nv.reservedSmem.offset0,0x4
